//
// Generated by NVIDIA NVVM Compiler
//
// Compiler Build ID: CL-36424714
// Cuda compilation tools, release 13.0, V13.0.88
// Based on NVVM 20.0.0
//

.version 9.0
.target sm_100
.address_size 64

	// .globl	_Z13AffineForwardPKfPKiS0_iPf
.global .align 4 .b8 __cudart_i2opi_f[24] = {65, 144, 67, 60, 153, 149, 98, 219, 192, 221, 52, 245, 209, 87, 39, 252, 41, 21, 68, 78, 110, 131, 249, 162};

.visible .entry _Z13AffineForwardPKfPKiS0_iPf(
	.param .u64 .ptr .align 1 _Z13AffineForwardPKfPKiS0_iPf_param_0,
	.param .u64 .ptr .align 1 _Z13AffineForwardPKfPKiS0_iPf_param_1,
	.param .u64 .ptr .align 1 _Z13AffineForwardPKfPKiS0_iPf_param_2,
	.param .u32 _Z13AffineForwardPKfPKiS0_iPf_param_3,
	.param .u64 .ptr .align 1 _Z13AffineForwardPKfPKiS0_iPf_param_4
)
{
	.local .align 4 .b8 	__local_depot0[28];
	.reg .b64 	%SP;
	.reg .b64 	%SPL;
	.reg .pred 	%p<110>;
	.reg .b32 	%r<497>;
	.reg .b32 	%f<314>;
	.reg .b64 	%rd<237>;
	.reg .b64 	%fd<39>;

	mov.u64 	%SPL, __local_depot0;
	ld.param.u64 	%rd92, [_Z13AffineForwardPKfPKiS0_iPf_param_1];
	ld.param.u64 	%rd93, [_Z13AffineForwardPKfPKiS0_iPf_param_2];
	ld.param.u32 	%r157, [_Z13AffineForwardPKfPKiS0_iPf_param_3];
	cvta.to.global.u64 	%rd1, %rd92;
	add.u64 	%rd2, %SPL, 0;
	mov.u32 	%r158, %ctaid.x;
	mov.u32 	%r159, %ntid.x;
	mov.u32 	%r160, %tid.x;
	mad.lo.s32 	%r1, %r158, %r159, %r160;
	setp.ge.s32 	%p3, %r1, %r157;
	@%p3 bra 	$L__BB0_108;
	cvta.to.global.u64 	%rd96, %rd93;
	ld.global.u32 	%r161, [%rd1];
	div.s32 	%r162, %r1, %r161;
	mul.lo.s32 	%r163, %r162, %r161;
	sub.s32 	%r164, %r1, %r163;
	ld.global.u32 	%r165, [%rd1+4];
	div.s32 	%r166, %r162, %r165;
	mul.lo.s32 	%r167, %r166, %r165;
	sub.s32 	%r168, %r162, %r167;
	ld.global.u32 	%r169, [%rd1+8];
	div.s32 	%r3, %r166, %r169;
	mul.lo.s32 	%r170, %r3, %r169;
	sub.s32 	%r2, %r166, %r170;
	mul.lo.s32 	%r171, %r3, 7;
	mul.wide.s32 	%rd97, %r171, 4;
	add.s64 	%rd3, %rd96, %rd97;
	cvt.rn.f32.s32 	%f74, %r168;
	cvt.rn.f32.s32 	%f1, %r165;
	div.rn.f32 	%f75, %f74, %f1;
	cvt.f64.f32 	%fd1, %f75;
	add.f64 	%fd2, %fd1, 0dBFE0000000000000;
	add.f64 	%fd3, %fd2, %fd2;
	cvt.rn.f32.f64 	%f2, %fd3;
	cvt.rn.f32.s32 	%f76, %r164;
	cvt.rn.f32.s32 	%f3, %r161;
	div.rn.f32 	%f77, %f76, %f3;
	cvt.f64.f32 	%fd4, %f77;
	add.f64 	%fd5, %fd4, 0dBFE0000000000000;
	add.f64 	%fd6, %fd5, %fd5;
	cvt.rn.f32.f64 	%f4, %fd6;
	ld.global.f32 	%f5, [%rd3];
	ld.global.f32 	%f6, [%rd3+24];
	mul.f32 	%f78, %f6, 0f3F22F983;
	cvt.rni.s32.f32 	%r494, %f78;
	cvt.rn.f32.s32 	%f79, %r494;
	fma.rn.f32 	%f80, %f79, 0fBFC90FDA, %f6;
	fma.rn.f32 	%f81, %f79, 0fB3A22168, %f80;
	fma.rn.f32 	%f310, %f79, 0fA7C234C5, %f81;
	abs.f32 	%f8, %f6;
	setp.ltu.f32 	%p4, %f8, 0f47CE4780;
	mov.u32 	%r450, %r494;
	mov.f32 	%f299, %f310;
	@%p4 bra 	$L__BB0_9;
	setp.neu.f32 	%p5, %f8, 0f7F800000;
	@%p5 bra 	$L__BB0_4;
	mov.f32 	%f84, 0f00000000;
	mul.rn.f32 	%f299, %f6, %f84;
	mov.b32 	%r450, 0;
	bra.uni 	$L__BB0_9;
$L__BB0_4:
	mov.b32 	%r5, %f6;
	mov.b64 	%rd203, 0;
	mov.b32 	%r447, 0;
	mov.u64 	%rd201, __cudart_i2opi_f;
	shl.b32 	%r174, %r5, 8;
	or.b32  	%r175, %r174, -2147483648;
	mov.u64 	%rd202, %rd2;
$L__BB0_5:
	.pragma "nounroll";
	ld.global.nc.u32 	%r173, [%rd201];
	mad.wide.u32 	%rd100, %r173, %r175, %rd203;
	shr.u64 	%rd203, %rd100, 32;
	st.local.u32 	[%rd202], %rd100;
	add.s32 	%r447, %r447, 1;
	add.s64 	%rd202, %rd202, 4;
	add.s64 	%rd201, %rd201, 4;
	setp.ne.s32 	%p6, %r447, 6;
	@%p6 bra 	$L__BB0_5;
	shr.u32 	%r176, %r5, 23;
	st.local.u32 	[%rd2+24], %rd203;
	and.b32  	%r8, %r176, 31;
	and.b32  	%r177, %r176, 224;
	add.s32 	%r178, %r177, -128;
	shr.u32 	%r179, %r178, 5;
	mul.wide.u32 	%rd101, %r179, 4;
	sub.s64 	%rd10, %rd2, %rd101;
	ld.local.u32 	%r448, [%rd10+24];
	ld.local.u32 	%r449, [%rd10+20];
	setp.eq.s32 	%p7, %r8, 0;
	@%p7 bra 	$L__BB0_8;
	shf.l.wrap.b32 	%r448, %r449, %r448, %r8;
	ld.local.u32 	%r180, [%rd10+16];
	shf.l.wrap.b32 	%r449, %r180, %r449, %r8;
$L__BB0_8:
	shr.u32 	%r181, %r448, 30;
	shf.l.wrap.b32 	%r182, %r449, %r448, 2;
	shl.b32 	%r183, %r449, 2;
	shr.u32 	%r184, %r182, 31;
	add.s32 	%r185, %r184, %r181;
	neg.s32 	%r186, %r185;
	setp.lt.s32 	%p8, %r5, 0;
	selp.b32 	%r450, %r186, %r185, %p8;
	xor.b32  	%r187, %r182, %r5;
	shr.s32 	%r188, %r182, 31;
	xor.b32  	%r189, %r188, %r182;
	xor.b32  	%r190, %r188, %r183;
	cvt.u64.u32 	%rd102, %r189;
	shl.b64 	%rd103, %rd102, 32;
	cvt.u64.u32 	%rd104, %r190;
	or.b64  	%rd105, %rd103, %rd104;
	cvt.rn.f64.s64 	%fd7, %rd105;
	mul.f64 	%fd8, %fd7, 0d3BF921FB54442D19;
	cvt.rn.f32.f64 	%f82, %fd8;
	neg.f32 	%f83, %f82;
	setp.lt.s32 	%p9, %r187, 0;
	selp.f32 	%f299, %f83, %f82, %p9;
$L__BB0_9:
	setp.ltu.f32 	%p10, %f8, 0f47CE4780;
	add.s32 	%r192, %r450, 1;
	mul.rn.f32 	%f85, %f299, %f299;
	and.b32  	%r193, %r450, 1;
	setp.eq.b32 	%p11, %r193, 1;
	selp.f32 	%f86, %f299, 0f3F800000, %p11;
	fma.rn.f32 	%f87, %f85, %f86, 0f00000000;
	fma.rn.f32 	%f88, %f85, 0f37CBAC00, 0fBAB607ED;
	selp.f32 	%f89, 0fB94D4153, %f88, %p11;
	selp.f32 	%f90, 0f3C0885E4, 0f3D2AAABB, %p11;
	fma.rn.f32 	%f91, %f89, %f85, %f90;
	selp.f32 	%f92, 0fBE2AAAA8, 0fBEFFFFFF, %p11;
	fma.rn.f32 	%f93, %f91, %f85, %f92;
	fma.rn.f32 	%f94, %f93, %f87, %f86;
	and.b32  	%r194, %r192, 2;
	setp.eq.s32 	%p12, %r194, 0;
	mov.f32 	%f95, 0f00000000;
	sub.f32 	%f96, %f95, %f94;
	selp.f32 	%f12, %f94, %f96, %p12;
	ld.global.f32 	%f13, [%rd3+4];
	mov.u32 	%r454, %r494;
	mov.f32 	%f300, %f310;
	@%p10 bra 	$L__BB0_17;
	setp.neu.f32 	%p13, %f8, 0f7F800000;
	@%p13 bra 	$L__BB0_12;
	mov.f32 	%f99, 0f00000000;
	mul.rn.f32 	%f300, %f6, %f99;
	mov.b32 	%r454, 0;
	bra.uni 	$L__BB0_17;
$L__BB0_12:
	mov.b32 	%r17, %f6;
	mov.b64 	%rd206, 0;
	mov.b32 	%r451, 0;
	mov.u64 	%rd204, __cudart_i2opi_f;
	shl.b32 	%r197, %r17, 8;
	or.b32  	%r198, %r197, -2147483648;
	mov.u64 	%rd205, %rd2;
$L__BB0_13:
	.pragma "nounroll";
	ld.global.nc.u32 	%r196, [%rd204];
	mad.wide.u32 	%rd108, %r196, %r198, %rd206;
	shr.u64 	%rd206, %rd108, 32;
	st.local.u32 	[%rd205], %rd108;
	add.s32 	%r451, %r451, 1;
	add.s64 	%rd205, %rd205, 4;
	add.s64 	%rd204, %rd204, 4;
	setp.ne.s32 	%p14, %r451, 6;
	@%p14 bra 	$L__BB0_13;
	shr.u32 	%r199, %r17, 23;
	st.local.u32 	[%rd2+24], %rd206;
	and.b32  	%r20, %r199, 31;
	and.b32  	%r200, %r199, 224;
	add.s32 	%r201, %r200, -128;
	shr.u32 	%r202, %r201, 5;
	mul.wide.u32 	%rd109, %r202, 4;
	sub.s64 	%rd17, %rd2, %rd109;
	ld.local.u32 	%r452, [%rd17+24];
	ld.local.u32 	%r453, [%rd17+20];
	setp.eq.s32 	%p15, %r20, 0;
	@%p15 bra 	$L__BB0_16;
	shf.l.wrap.b32 	%r452, %r453, %r452, %r20;
	ld.local.u32 	%r203, [%rd17+16];
	shf.l.wrap.b32 	%r453, %r203, %r453, %r20;
$L__BB0_16:
	shr.u32 	%r204, %r452, 30;
	shf.l.wrap.b32 	%r205, %r453, %r452, 2;
	shl.b32 	%r206, %r453, 2;
	shr.u32 	%r207, %r205, 31;
	add.s32 	%r208, %r207, %r204;
	neg.s32 	%r209, %r208;
	setp.lt.s32 	%p16, %r17, 0;
	selp.b32 	%r454, %r209, %r208, %p16;
	xor.b32  	%r210, %r205, %r17;
	shr.s32 	%r211, %r205, 31;
	xor.b32  	%r212, %r211, %r205;
	xor.b32  	%r213, %r211, %r206;
	cvt.u64.u32 	%rd110, %r212;
	shl.b64 	%rd111, %rd110, 32;
	cvt.u64.u32 	%rd112, %r213;
	or.b64  	%rd113, %rd111, %rd112;
	cvt.rn.f64.s64 	%fd9, %rd113;
	mul.f64 	%fd10, %fd9, 0d3BF921FB54442D19;
	cvt.rn.f32.f64 	%f97, %fd10;
	neg.f32 	%f98, %f97;
	setp.lt.s32 	%p17, %r210, 0;
	selp.f32 	%f300, %f98, %f97, %p17;
$L__BB0_17:
	setp.ltu.f32 	%p18, %f8, 0f47CE4780;
	mul.rn.f32 	%f100, %f300, %f300;
	and.b32  	%r215, %r454, 1;
	setp.eq.b32 	%p19, %r215, 1;
	selp.f32 	%f101, 0f3F800000, %f300, %p19;
	fma.rn.f32 	%f102, %f100, %f101, 0f00000000;
	fma.rn.f32 	%f103, %f100, 0f37CBAC00, 0fBAB607ED;
	selp.f32 	%f104, %f103, 0fB94D4153, %p19;
	selp.f32 	%f105, 0f3D2AAABB, 0f3C0885E4, %p19;
	fma.rn.f32 	%f106, %f104, %f100, %f105;
	selp.f32 	%f107, 0fBEFFFFFF, 0fBE2AAAA8, %p19;
	fma.rn.f32 	%f108, %f106, %f100, %f107;
	fma.rn.f32 	%f109, %f108, %f102, %f101;
	and.b32  	%r216, %r454, 2;
	setp.eq.s32 	%p20, %r216, 0;
	mov.f32 	%f110, 0f00000000;
	sub.f32 	%f111, %f110, %f109;
	selp.f32 	%f112, %f109, %f111, %p20;
	mul.f32 	%f113, %f13, %f112;
	mul.f32 	%f114, %f5, %f12;
	sub.f32 	%f17, %f114, %f113;
	ld.global.f32 	%f18, [%rd3+8];
	mov.u32 	%r458, %r494;
	mov.f32 	%f301, %f310;
	@%p18 bra 	$L__BB0_25;
	setp.neu.f32 	%p21, %f8, 0f7F800000;
	@%p21 bra 	$L__BB0_20;
	mov.f32 	%f117, 0f00000000;
	mul.rn.f32 	%f301, %f6, %f117;
	mov.b32 	%r458, 0;
	bra.uni 	$L__BB0_25;
$L__BB0_20:
	mov.b32 	%r29, %f6;
	mov.b64 	%rd209, 0;
	mov.b32 	%r455, 0;
	mov.u64 	%rd207, __cudart_i2opi_f;
	shl.b32 	%r219, %r29, 8;
	or.b32  	%r220, %r219, -2147483648;
	mov.u64 	%rd208, %rd2;
$L__BB0_21:
	.pragma "nounroll";
	ld.global.nc.u32 	%r218, [%rd207];
	mad.wide.u32 	%rd116, %r218, %r220, %rd209;
	shr.u64 	%rd209, %rd116, 32;
	st.local.u32 	[%rd208], %rd116;
	add.s32 	%r455, %r455, 1;
	add.s64 	%rd208, %rd208, 4;
	add.s64 	%rd207, %rd207, 4;
	setp.ne.s32 	%p22, %r455, 6;
	@%p22 bra 	$L__BB0_21;
	shr.u32 	%r221, %r29, 23;
	st.local.u32 	[%rd2+24], %rd209;
	and.b32  	%r32, %r221, 31;
	and.b32  	%r222, %r221, 224;
	add.s32 	%r223, %r222, -128;
	shr.u32 	%r224, %r223, 5;
	mul.wide.u32 	%rd117, %r224, 4;
	sub.s64 	%rd24, %rd2, %rd117;
	ld.local.u32 	%r456, [%rd24+24];
	ld.local.u32 	%r457, [%rd24+20];
	setp.eq.s32 	%p23, %r32, 0;
	@%p23 bra 	$L__BB0_24;
	shf.l.wrap.b32 	%r456, %r457, %r456, %r32;
	ld.local.u32 	%r225, [%rd24+16];
	shf.l.wrap.b32 	%r457, %r225, %r457, %r32;
$L__BB0_24:
	shr.u32 	%r226, %r456, 30;
	shf.l.wrap.b32 	%r227, %r457, %r456, 2;
	shl.b32 	%r228, %r457, 2;
	shr.u32 	%r229, %r227, 31;
	add.s32 	%r230, %r229, %r226;
	neg.s32 	%r231, %r230;
	setp.lt.s32 	%p24, %r29, 0;
	selp.b32 	%r458, %r231, %r230, %p24;
	xor.b32  	%r232, %r227, %r29;
	shr.s32 	%r233, %r227, 31;
	xor.b32  	%r234, %r233, %r227;
	xor.b32  	%r235, %r233, %r228;
	cvt.u64.u32 	%rd118, %r234;
	shl.b64 	%rd119, %rd118, 32;
	cvt.u64.u32 	%rd120, %r235;
	or.b64  	%rd121, %rd119, %rd120;
	cvt.rn.f64.s64 	%fd11, %rd121;
	mul.f64 	%fd12, %fd11, 0d3BF921FB54442D19;
	cvt.rn.f32.f64 	%f115, %fd12;
	neg.f32 	%f116, %f115;
	setp.lt.s32 	%p25, %r232, 0;
	selp.f32 	%f301, %f116, %f115, %p25;
$L__BB0_25:
	setp.ltu.f32 	%p26, %f8, 0f47CE4780;
	add.s32 	%r237, %r458, 1;
	mul.rn.f32 	%f118, %f301, %f301;
	and.b32  	%r238, %r458, 1;
	setp.eq.b32 	%p27, %r238, 1;
	selp.f32 	%f119, %f301, 0f3F800000, %p27;
	fma.rn.f32 	%f120, %f118, %f119, 0f00000000;
	fma.rn.f32 	%f121, %f118, 0f37CBAC00, 0fBAB607ED;
	selp.f32 	%f122, 0fB94D4153, %f121, %p27;
	selp.f32 	%f123, 0f3C0885E4, 0f3D2AAABB, %p27;
	fma.rn.f32 	%f124, %f122, %f118, %f123;
	selp.f32 	%f125, 0fBE2AAAA8, 0fBEFFFFFF, %p27;
	fma.rn.f32 	%f126, %f124, %f118, %f125;
	fma.rn.f32 	%f127, %f126, %f120, %f119;
	and.b32  	%r239, %r237, 2;
	setp.eq.s32 	%p28, %r239, 0;
	mov.f32 	%f128, 0f00000000;
	sub.f32 	%f129, %f128, %f127;
	selp.f32 	%f22, %f127, %f129, %p28;
	ld.global.f32 	%f23, [%rd3+12];
	mov.u32 	%r462, %r494;
	mov.f32 	%f302, %f310;
	@%p26 bra 	$L__BB0_33;
	setp.neu.f32 	%p29, %f8, 0f7F800000;
	@%p29 bra 	$L__BB0_28;
	mov.f32 	%f132, 0f00000000;
	mul.rn.f32 	%f302, %f6, %f132;
	mov.b32 	%r462, 0;
	bra.uni 	$L__BB0_33;
$L__BB0_28:
	mov.b32 	%r41, %f6;
	mov.b64 	%rd212, 0;
	mov.b32 	%r459, 0;
	mov.u64 	%rd210, __cudart_i2opi_f;
	shl.b32 	%r242, %r41, 8;
	or.b32  	%r243, %r242, -2147483648;
	mov.u64 	%rd211, %rd2;
$L__BB0_29:
	.pragma "nounroll";
	ld.global.nc.u32 	%r241, [%rd210];
	mad.wide.u32 	%rd124, %r241, %r243, %rd212;
	shr.u64 	%rd212, %rd124, 32;
	st.local.u32 	[%rd211], %rd124;
	add.s32 	%r459, %r459, 1;
	add.s64 	%rd211, %rd211, 4;
	add.s64 	%rd210, %rd210, 4;
	setp.ne.s32 	%p30, %r459, 6;
	@%p30 bra 	$L__BB0_29;
	shr.u32 	%r244, %r41, 23;
	st.local.u32 	[%rd2+24], %rd212;
	and.b32  	%r44, %r244, 31;
	and.b32  	%r245, %r244, 224;
	add.s32 	%r246, %r245, -128;
	shr.u32 	%r247, %r246, 5;
	mul.wide.u32 	%rd125, %r247, 4;
	sub.s64 	%rd31, %rd2, %rd125;
	ld.local.u32 	%r460, [%rd31+24];
	ld.local.u32 	%r461, [%rd31+20];
	setp.eq.s32 	%p31, %r44, 0;
	@%p31 bra 	$L__BB0_32;
	shf.l.wrap.b32 	%r460, %r461, %r460, %r44;
	ld.local.u32 	%r248, [%rd31+16];
	shf.l.wrap.b32 	%r461, %r248, %r461, %r44;
$L__BB0_32:
	shr.u32 	%r249, %r460, 30;
	shf.l.wrap.b32 	%r250, %r461, %r460, 2;
	shl.b32 	%r251, %r461, 2;
	shr.u32 	%r252, %r250, 31;
	add.s32 	%r253, %r252, %r249;
	neg.s32 	%r254, %r253;
	setp.lt.s32 	%p32, %r41, 0;
	selp.b32 	%r462, %r254, %r253, %p32;
	xor.b32  	%r255, %r250, %r41;
	shr.s32 	%r256, %r250, 31;
	xor.b32  	%r257, %r256, %r250;
	xor.b32  	%r258, %r256, %r251;
	cvt.u64.u32 	%rd126, %r257;
	shl.b64 	%rd127, %rd126, 32;
	cvt.u64.u32 	%rd128, %r258;
	or.b64  	%rd129, %rd127, %rd128;
	cvt.rn.f64.s64 	%fd13, %rd129;
	mul.f64 	%fd14, %fd13, 0d3BF921FB54442D19;
	cvt.rn.f32.f64 	%f130, %fd14;
	neg.f32 	%f131, %f130;
	setp.lt.s32 	%p33, %r255, 0;
	selp.f32 	%f302, %f131, %f130, %p33;
$L__BB0_33:
	setp.ltu.f32 	%p34, %f8, 0f47CE4780;
	mul.rn.f32 	%f133, %f302, %f302;
	and.b32  	%r260, %r462, 1;
	setp.eq.b32 	%p35, %r260, 1;
	selp.f32 	%f134, 0f3F800000, %f302, %p35;
	fma.rn.f32 	%f135, %f133, %f134, 0f00000000;
	fma.rn.f32 	%f136, %f133, 0f37CBAC00, 0fBAB607ED;
	selp.f32 	%f137, %f136, 0fB94D4153, %p35;
	selp.f32 	%f138, 0f3D2AAABB, 0f3C0885E4, %p35;
	fma.rn.f32 	%f139, %f137, %f133, %f138;
	selp.f32 	%f140, 0fBEFFFFFF, 0fBE2AAAA8, %p35;
	fma.rn.f32 	%f141, %f139, %f133, %f140;
	fma.rn.f32 	%f142, %f141, %f135, %f134;
	and.b32  	%r261, %r462, 2;
	setp.eq.s32 	%p36, %r261, 0;
	mov.f32 	%f143, 0f00000000;
	sub.f32 	%f144, %f143, %f142;
	selp.f32 	%f145, %f142, %f144, %p36;
	mul.f32 	%f146, %f23, %f145;
	mul.f32 	%f147, %f18, %f22;
	sub.f32 	%f148, %f147, %f146;
	mul.f32 	%f149, %f148, %f4;
	fma.rn.f32 	%f27, %f17, %f2, %f149;
	ld.global.f32 	%f28, [%rd3+16];
	mov.u32 	%r466, %r494;
	mov.f32 	%f303, %f310;
	@%p34 bra 	$L__BB0_41;
	setp.neu.f32 	%p37, %f8, 0f7F800000;
	@%p37 bra 	$L__BB0_36;
	mov.f32 	%f152, 0f00000000;
	mul.rn.f32 	%f303, %f6, %f152;
	mov.b32 	%r466, 0;
	bra.uni 	$L__BB0_41;
$L__BB0_36:
	mov.b32 	%r53, %f6;
	mov.b64 	%rd215, 0;
	mov.b32 	%r463, 0;
	mov.u64 	%rd213, __cudart_i2opi_f;
	shl.b32 	%r264, %r53, 8;
	or.b32  	%r265, %r264, -2147483648;
	mov.u64 	%rd214, %rd2;
$L__BB0_37:
	.pragma "nounroll";
	ld.global.nc.u32 	%r263, [%rd213];
	mad.wide.u32 	%rd132, %r263, %r265, %rd215;
	shr.u64 	%rd215, %rd132, 32;
	st.local.u32 	[%rd214], %rd132;
	add.s32 	%r463, %r463, 1;
	add.s64 	%rd214, %rd214, 4;
	add.s64 	%rd213, %rd213, 4;
	setp.ne.s32 	%p38, %r463, 6;
	@%p38 bra 	$L__BB0_37;
	shr.u32 	%r266, %r53, 23;
	st.local.u32 	[%rd2+24], %rd215;
	and.b32  	%r56, %r266, 31;
	and.b32  	%r267, %r266, 224;
	add.s32 	%r268, %r267, -128;
	shr.u32 	%r269, %r268, 5;
	mul.wide.u32 	%rd133, %r269, 4;
	sub.s64 	%rd38, %rd2, %rd133;
	ld.local.u32 	%r464, [%rd38+24];
	ld.local.u32 	%r465, [%rd38+20];
	setp.eq.s32 	%p39, %r56, 0;
	@%p39 bra 	$L__BB0_40;
	shf.l.wrap.b32 	%r464, %r465, %r464, %r56;
	ld.local.u32 	%r270, [%rd38+16];
	shf.l.wrap.b32 	%r465, %r270, %r465, %r56;
$L__BB0_40:
	shr.u32 	%r271, %r464, 30;
	shf.l.wrap.b32 	%r272, %r465, %r464, 2;
	shl.b32 	%r273, %r465, 2;
	shr.u32 	%r274, %r272, 31;
	add.s32 	%r275, %r274, %r271;
	neg.s32 	%r276, %r275;
	setp.lt.s32 	%p40, %r53, 0;
	selp.b32 	%r466, %r276, %r275, %p40;
	xor.b32  	%r277, %r272, %r53;
	shr.s32 	%r278, %r272, 31;
	xor.b32  	%r279, %r278, %r272;
	xor.b32  	%r280, %r278, %r273;
	cvt.u64.u32 	%rd134, %r279;
	shl.b64 	%rd135, %rd134, 32;
	cvt.u64.u32 	%rd136, %r280;
	or.b64  	%rd137, %rd135, %rd136;
	cvt.rn.f64.s64 	%fd15, %rd137;
	mul.f64 	%fd16, %fd15, 0d3BF921FB54442D19;
	cvt.rn.f32.f64 	%f150, %fd16;
	neg.f32 	%f151, %f150;
	setp.lt.s32 	%p41, %r277, 0;
	selp.f32 	%f303, %f151, %f150, %p41;
$L__BB0_41:
	setp.ltu.f32 	%p42, %f8, 0f47CE4780;
	add.s32 	%r282, %r466, 1;
	mul.rn.f32 	%f153, %f303, %f303;
	and.b32  	%r283, %r466, 1;
	setp.eq.b32 	%p43, %r283, 1;
	selp.f32 	%f154, %f303, 0f3F800000, %p43;
	fma.rn.f32 	%f155, %f153, %f154, 0f00000000;
	fma.rn.f32 	%f156, %f153, 0f37CBAC00, 0fBAB607ED;
	selp.f32 	%f157, 0fB94D4153, %f156, %p43;
	selp.f32 	%f158, 0f3C0885E4, 0f3D2AAABB, %p43;
	fma.rn.f32 	%f159, %f157, %f153, %f158;
	selp.f32 	%f160, 0fBE2AAAA8, 0fBEFFFFFF, %p43;
	fma.rn.f32 	%f161, %f159, %f153, %f160;
	fma.rn.f32 	%f162, %f161, %f155, %f154;
	and.b32  	%r284, %r282, 2;
	setp.eq.s32 	%p44, %r284, 0;
	mov.f32 	%f163, 0f00000000;
	sub.f32 	%f164, %f163, %f162;
	selp.f32 	%f32, %f162, %f164, %p44;
	ld.global.f32 	%f33, [%rd3+20];
	mov.u32 	%r470, %r494;
	mov.f32 	%f304, %f310;
	@%p42 bra 	$L__BB0_49;
	setp.neu.f32 	%p45, %f8, 0f7F800000;
	@%p45 bra 	$L__BB0_44;
	mov.f32 	%f167, 0f00000000;
	mul.rn.f32 	%f304, %f6, %f167;
	mov.b32 	%r470, 0;
	bra.uni 	$L__BB0_49;
$L__BB0_44:
	mov.b32 	%r65, %f6;
	mov.b64 	%rd218, 0;
	mov.b32 	%r467, 0;
	mov.u64 	%rd216, __cudart_i2opi_f;
	shl.b32 	%r287, %r65, 8;
	or.b32  	%r288, %r287, -2147483648;
	mov.u64 	%rd217, %rd2;
$L__BB0_45:
	.pragma "nounroll";
	ld.global.nc.u32 	%r286, [%rd216];
	mad.wide.u32 	%rd140, %r286, %r288, %rd218;
	shr.u64 	%rd218, %rd140, 32;
	st.local.u32 	[%rd217], %rd140;
	add.s32 	%r467, %r467, 1;
	add.s64 	%rd217, %rd217, 4;
	add.s64 	%rd216, %rd216, 4;
	setp.ne.s32 	%p46, %r467, 6;
	@%p46 bra 	$L__BB0_45;
	shr.u32 	%r289, %r65, 23;
	st.local.u32 	[%rd2+24], %rd218;
	and.b32  	%r68, %r289, 31;
	and.b32  	%r290, %r289, 224;
	add.s32 	%r291, %r290, -128;
	shr.u32 	%r292, %r291, 5;
	mul.wide.u32 	%rd141, %r292, 4;
	sub.s64 	%rd45, %rd2, %rd141;
	ld.local.u32 	%r468, [%rd45+24];
	ld.local.u32 	%r469, [%rd45+20];
	setp.eq.s32 	%p47, %r68, 0;
	@%p47 bra 	$L__BB0_48;
	shf.l.wrap.b32 	%r468, %r469, %r468, %r68;
	ld.local.u32 	%r293, [%rd45+16];
	shf.l.wrap.b32 	%r469, %r293, %r469, %r68;
$L__BB0_48:
	shr.u32 	%r294, %r468, 30;
	shf.l.wrap.b32 	%r295, %r469, %r468, 2;
	shl.b32 	%r296, %r469, 2;
	shr.u32 	%r297, %r295, 31;
	add.s32 	%r298, %r297, %r294;
	neg.s32 	%r299, %r298;
	setp.lt.s32 	%p48, %r65, 0;
	selp.b32 	%r470, %r299, %r298, %p48;
	xor.b32  	%r300, %r295, %r65;
	shr.s32 	%r301, %r295, 31;
	xor.b32  	%r302, %r301, %r295;
	xor.b32  	%r303, %r301, %r296;
	cvt.u64.u32 	%rd142, %r302;
	shl.b64 	%rd143, %rd142, 32;
	cvt.u64.u32 	%rd144, %r303;
	or.b64  	%rd145, %rd143, %rd144;
	cvt.rn.f64.s64 	%fd17, %rd145;
	mul.f64 	%fd18, %fd17, 0d3BF921FB54442D19;
	cvt.rn.f32.f64 	%f165, %fd18;
	neg.f32 	%f166, %f165;
	setp.lt.s32 	%p49, %r300, 0;
	selp.f32 	%f304, %f166, %f165, %p49;
$L__BB0_49:
	setp.ltu.f32 	%p50, %f8, 0f47CE4780;
	mul.rn.f32 	%f168, %f304, %f304;
	and.b32  	%r305, %r470, 1;
	setp.eq.b32 	%p51, %r305, 1;
	selp.f32 	%f169, 0f3F800000, %f304, %p51;
	fma.rn.f32 	%f170, %f168, %f169, 0f00000000;
	fma.rn.f32 	%f171, %f168, 0f37CBAC00, 0fBAB607ED;
	selp.f32 	%f172, %f171, 0fB94D4153, %p51;
	selp.f32 	%f173, 0f3D2AAABB, 0f3C0885E4, %p51;
	fma.rn.f32 	%f174, %f172, %f168, %f173;
	selp.f32 	%f175, 0fBEFFFFFF, 0fBE2AAAA8, %p51;
	fma.rn.f32 	%f176, %f174, %f168, %f175;
	fma.rn.f32 	%f177, %f176, %f170, %f169;
	and.b32  	%r306, %r470, 2;
	setp.eq.s32 	%p52, %r306, 0;
	mov.f32 	%f178, 0f00000000;
	sub.f32 	%f179, %f178, %f177;
	selp.f32 	%f180, %f177, %f179, %p52;
	mul.f32 	%f181, %f33, %f180;
	mul.f32 	%f182, %f28, %f32;
	sub.f32 	%f183, %f182, %f181;
	add.f32 	%f37, %f27, %f183;
	mov.u32 	%r474, %r494;
	mov.f32 	%f305, %f310;
	@%p50 bra 	$L__BB0_57;
	setp.neu.f32 	%p53, %f8, 0f7F800000;
	@%p53 bra 	$L__BB0_52;
	mov.f32 	%f186, 0f00000000;
	mul.rn.f32 	%f305, %f6, %f186;
	mov.b32 	%r474, 0;
	bra.uni 	$L__BB0_57;
$L__BB0_52:
	mov.b32 	%r77, %f6;
	mov.b64 	%rd221, 0;
	mov.b32 	%r471, 0;
	mov.u64 	%rd219, __cudart_i2opi_f;
	shl.b32 	%r309, %r77, 8;
	or.b32  	%r310, %r309, -2147483648;
	mov.u64 	%rd220, %rd2;
$L__BB0_53:
	.pragma "nounroll";
	ld.global.nc.u32 	%r308, [%rd219];
	mad.wide.u32 	%rd148, %r308, %r310, %rd221;
	shr.u64 	%rd221, %rd148, 32;
	st.local.u32 	[%rd220], %rd148;
	add.s32 	%r471, %r471, 1;
	add.s64 	%rd220, %rd220, 4;
	add.s64 	%rd219, %rd219, 4;
	setp.ne.s32 	%p54, %r471, 6;
	@%p54 bra 	$L__BB0_53;
	shr.u32 	%r311, %r77, 23;
	st.local.u32 	[%rd2+24], %rd221;
	and.b32  	%r80, %r311, 31;
	and.b32  	%r312, %r311, 224;
	add.s32 	%r313, %r312, -128;
	shr.u32 	%r314, %r313, 5;
	mul.wide.u32 	%rd149, %r314, 4;
	sub.s64 	%rd52, %rd2, %rd149;
	ld.local.u32 	%r472, [%rd52+24];
	ld.local.u32 	%r473, [%rd52+20];
	setp.eq.s32 	%p55, %r80, 0;
	@%p55 bra 	$L__BB0_56;
	shf.l.wrap.b32 	%r472, %r473, %r472, %r80;
	ld.local.u32 	%r315, [%rd52+16];
	shf.l.wrap.b32 	%r473, %r315, %r473, %r80;
$L__BB0_56:
	shr.u32 	%r316, %r472, 30;
	shf.l.wrap.b32 	%r317, %r473, %r472, 2;
	shl.b32 	%r318, %r473, 2;
	shr.u32 	%r319, %r317, 31;
	add.s32 	%r320, %r319, %r316;
	neg.s32 	%r321, %r320;
	setp.lt.s32 	%p56, %r77, 0;
	selp.b32 	%r474, %r321, %r320, %p56;
	xor.b32  	%r322, %r317, %r77;
	shr.s32 	%r323, %r317, 31;
	xor.b32  	%r324, %r323, %r317;
	xor.b32  	%r325, %r323, %r318;
	cvt.u64.u32 	%rd150, %r324;
	shl.b64 	%rd151, %rd150, 32;
	cvt.u64.u32 	%rd152, %r325;
	or.b64  	%rd153, %rd151, %rd152;
	cvt.rn.f64.s64 	%fd19, %rd153;
	mul.f64 	%fd20, %fd19, 0d3BF921FB54442D19;
	cvt.rn.f32.f64 	%f184, %fd20;
	neg.f32 	%f185, %f184;
	setp.lt.s32 	%p57, %r322, 0;
	selp.f32 	%f305, %f185, %f184, %p57;
$L__BB0_57:
	setp.ltu.f32 	%p58, %f8, 0f47CE4780;
	mul.rn.f32 	%f187, %f305, %f305;
	and.b32  	%r327, %r474, 1;
	setp.eq.b32 	%p59, %r327, 1;
	selp.f32 	%f188, 0f3F800000, %f305, %p59;
	fma.rn.f32 	%f189, %f187, %f188, 0f00000000;
	fma.rn.f32 	%f190, %f187, 0f37CBAC00, 0fBAB607ED;
	selp.f32 	%f191, %f190, 0fB94D4153, %p59;
	selp.f32 	%f192, 0f3D2AAABB, 0f3C0885E4, %p59;
	fma.rn.f32 	%f193, %f191, %f187, %f192;
	selp.f32 	%f194, 0fBEFFFFFF, 0fBE2AAAA8, %p59;
	fma.rn.f32 	%f195, %f193, %f187, %f194;
	fma.rn.f32 	%f196, %f195, %f189, %f188;
	and.b32  	%r328, %r474, 2;
	setp.eq.s32 	%p60, %r328, 0;
	mov.f32 	%f197, 0f00000000;
	sub.f32 	%f198, %f197, %f196;
	selp.f32 	%f199, %f196, %f198, %p60;
	mul.f32 	%f41, %f5, %f199;
	mov.u32 	%r478, %r494;
	mov.f32 	%f306, %f310;
	@%p58 bra 	$L__BB0_65;
	setp.neu.f32 	%p61, %f8, 0f7F800000;
	@%p61 bra 	$L__BB0_60;
	mov.f32 	%f202, 0f00000000;
	mul.rn.f32 	%f306, %f6, %f202;
	mov.b32 	%r478, 0;
	bra.uni 	$L__BB0_65;
$L__BB0_60:
	mov.b32 	%r89, %f6;
	mov.b64 	%rd224, 0;
	mov.b32 	%r475, 0;
	mov.u64 	%rd222, __cudart_i2opi_f;
	shl.b32 	%r331, %r89, 8;
	or.b32  	%r332, %r331, -2147483648;
	mov.u64 	%rd223, %rd2;
$L__BB0_61:
	.pragma "nounroll";
	ld.global.nc.u32 	%r330, [%rd222];
	mad.wide.u32 	%rd156, %r330, %r332, %rd224;
	shr.u64 	%rd224, %rd156, 32;
	st.local.u32 	[%rd223], %rd156;
	add.s32 	%r475, %r475, 1;
	add.s64 	%rd223, %rd223, 4;
	add.s64 	%rd222, %rd222, 4;
	setp.ne.s32 	%p62, %r475, 6;
	@%p62 bra 	$L__BB0_61;
	shr.u32 	%r333, %r89, 23;
	st.local.u32 	[%rd2+24], %rd224;
	and.b32  	%r92, %r333, 31;
	and.b32  	%r334, %r333, 224;
	add.s32 	%r335, %r334, -128;
	shr.u32 	%r336, %r335, 5;
	mul.wide.u32 	%rd157, %r336, 4;
	sub.s64 	%rd59, %rd2, %rd157;
	ld.local.u32 	%r476, [%rd59+24];
	ld.local.u32 	%r477, [%rd59+20];
	setp.eq.s32 	%p63, %r92, 0;
	@%p63 bra 	$L__BB0_64;
	shf.l.wrap.b32 	%r476, %r477, %r476, %r92;
	ld.local.u32 	%r337, [%rd59+16];
	shf.l.wrap.b32 	%r477, %r337, %r477, %r92;
$L__BB0_64:
	shr.u32 	%r338, %r476, 30;
	shf.l.wrap.b32 	%r339, %r477, %r476, 2;
	shl.b32 	%r340, %r477, 2;
	shr.u32 	%r341, %r339, 31;
	add.s32 	%r342, %r341, %r338;
	neg.s32 	%r343, %r342;
	setp.lt.s32 	%p64, %r89, 0;
	selp.b32 	%r478, %r343, %r342, %p64;
	xor.b32  	%r344, %r339, %r89;
	shr.s32 	%r345, %r339, 31;
	xor.b32  	%r346, %r345, %r339;
	xor.b32  	%r347, %r345, %r340;
	cvt.u64.u32 	%rd158, %r346;
	shl.b64 	%rd159, %rd158, 32;
	cvt.u64.u32 	%rd160, %r347;
	or.b64  	%rd161, %rd159, %rd160;
	cvt.rn.f64.s64 	%fd21, %rd161;
	mul.f64 	%fd22, %fd21, 0d3BF921FB54442D19;
	cvt.rn.f32.f64 	%f200, %fd22;
	neg.f32 	%f201, %f200;
	setp.lt.s32 	%p65, %r344, 0;
	selp.f32 	%f306, %f201, %f200, %p65;
$L__BB0_65:
	setp.ltu.f32 	%p66, %f8, 0f47CE4780;
	add.s32 	%r349, %r478, 1;
	mul.rn.f32 	%f203, %f306, %f306;
	and.b32  	%r350, %r478, 1;
	setp.eq.b32 	%p67, %r350, 1;
	selp.f32 	%f204, %f306, 0f3F800000, %p67;
	fma.rn.f32 	%f205, %f203, %f204, 0f00000000;
	fma.rn.f32 	%f206, %f203, 0f37CBAC00, 0fBAB607ED;
	selp.f32 	%f207, 0fB94D4153, %f206, %p67;
	selp.f32 	%f208, 0f3C0885E4, 0f3D2AAABB, %p67;
	fma.rn.f32 	%f209, %f207, %f203, %f208;
	selp.f32 	%f210, 0fBE2AAAA8, 0fBEFFFFFF, %p67;
	fma.rn.f32 	%f211, %f209, %f203, %f210;
	fma.rn.f32 	%f212, %f211, %f205, %f204;
	and.b32  	%r351, %r349, 2;
	setp.eq.s32 	%p68, %r351, 0;
	mov.f32 	%f213, 0f00000000;
	sub.f32 	%f214, %f213, %f212;
	selp.f32 	%f215, %f212, %f214, %p68;
	fma.rn.f32 	%f216, %f13, %f215, %f41;
	mul.f32 	%f45, %f216, %f2;
	mov.u32 	%r482, %r494;
	mov.f32 	%f307, %f310;
	@%p66 bra 	$L__BB0_73;
	setp.neu.f32 	%p69, %f8, 0f7F800000;
	@%p69 bra 	$L__BB0_68;
	mov.f32 	%f219, 0f00000000;
	mul.rn.f32 	%f307, %f6, %f219;
	mov.b32 	%r482, 0;
	bra.uni 	$L__BB0_73;
$L__BB0_68:
	mov.b32 	%r101, %f6;
	mov.b64 	%rd227, 0;
	mov.b32 	%r479, 0;
	mov.u64 	%rd225, __cudart_i2opi_f;
	shl.b32 	%r354, %r101, 8;
	or.b32  	%r355, %r354, -2147483648;
	mov.u64 	%rd226, %rd2;
$L__BB0_69:
	.pragma "nounroll";
	ld.global.nc.u32 	%r353, [%rd225];
	mad.wide.u32 	%rd164, %r353, %r355, %rd227;
	shr.u64 	%rd227, %rd164, 32;
	st.local.u32 	[%rd226], %rd164;
	add.s32 	%r479, %r479, 1;
	add.s64 	%rd226, %rd226, 4;
	add.s64 	%rd225, %rd225, 4;
	setp.ne.s32 	%p70, %r479, 6;
	@%p70 bra 	$L__BB0_69;
	shr.u32 	%r356, %r101, 23;
	st.local.u32 	[%rd2+24], %rd227;
	and.b32  	%r104, %r356, 31;
	and.b32  	%r357, %r356, 224;
	add.s32 	%r358, %r357, -128;
	shr.u32 	%r359, %r358, 5;
	mul.wide.u32 	%rd165, %r359, 4;
	sub.s64 	%rd66, %rd2, %rd165;
	ld.local.u32 	%r480, [%rd66+24];
	ld.local.u32 	%r481, [%rd66+20];
	setp.eq.s32 	%p71, %r104, 0;
	@%p71 bra 	$L__BB0_72;
	shf.l.wrap.b32 	%r480, %r481, %r480, %r104;
	ld.local.u32 	%r360, [%rd66+16];
	shf.l.wrap.b32 	%r481, %r360, %r481, %r104;
$L__BB0_72:
	shr.u32 	%r361, %r480, 30;
	shf.l.wrap.b32 	%r362, %r481, %r480, 2;
	shl.b32 	%r363, %r481, 2;
	shr.u32 	%r364, %r362, 31;
	add.s32 	%r365, %r364, %r361;
	neg.s32 	%r366, %r365;
	setp.lt.s32 	%p72, %r101, 0;
	selp.b32 	%r482, %r366, %r365, %p72;
	xor.b32  	%r367, %r362, %r101;
	shr.s32 	%r368, %r362, 31;
	xor.b32  	%r369, %r368, %r362;
	xor.b32  	%r370, %r368, %r363;
	cvt.u64.u32 	%rd166, %r369;
	shl.b64 	%rd167, %rd166, 32;
	cvt.u64.u32 	%rd168, %r370;
	or.b64  	%rd169, %rd167, %rd168;
	cvt.rn.f64.s64 	%fd23, %rd169;
	mul.f64 	%fd24, %fd23, 0d3BF921FB54442D19;
	cvt.rn.f32.f64 	%f217, %fd24;
	neg.f32 	%f218, %f217;
	setp.lt.s32 	%p73, %r367, 0;
	selp.f32 	%f307, %f218, %f217, %p73;
$L__BB0_73:
	setp.ltu.f32 	%p74, %f8, 0f47CE4780;
	mul.rn.f32 	%f220, %f307, %f307;
	and.b32  	%r372, %r482, 1;
	setp.eq.b32 	%p75, %r372, 1;
	selp.f32 	%f221, 0f3F800000, %f307, %p75;
	fma.rn.f32 	%f222, %f220, %f221, 0f00000000;
	fma.rn.f32 	%f223, %f220, 0f37CBAC00, 0fBAB607ED;
	selp.f32 	%f224, %f223, 0fB94D4153, %p75;
	selp.f32 	%f225, 0f3D2AAABB, 0f3C0885E4, %p75;
	fma.rn.f32 	%f226, %f224, %f220, %f225;
	selp.f32 	%f227, 0fBEFFFFFF, 0fBE2AAAA8, %p75;
	fma.rn.f32 	%f228, %f226, %f220, %f227;
	fma.rn.f32 	%f229, %f228, %f222, %f221;
	and.b32  	%r373, %r482, 2;
	setp.eq.s32 	%p76, %r373, 0;
	mov.f32 	%f230, 0f00000000;
	sub.f32 	%f231, %f230, %f229;
	selp.f32 	%f232, %f229, %f231, %p76;
	mul.f32 	%f49, %f18, %f232;
	mov.u32 	%r486, %r494;
	mov.f32 	%f308, %f310;
	@%p74 bra 	$L__BB0_81;
	setp.neu.f32 	%p77, %f8, 0f7F800000;
	@%p77 bra 	$L__BB0_76;
	mov.f32 	%f235, 0f00000000;
	mul.rn.f32 	%f308, %f6, %f235;
	mov.b32 	%r486, 0;
	bra.uni 	$L__BB0_81;
$L__BB0_76:
	mov.b32 	%r113, %f6;
	mov.b64 	%rd230, 0;
	mov.b32 	%r483, 0;
	mov.u64 	%rd228, __cudart_i2opi_f;
	shl.b32 	%r376, %r113, 8;
	or.b32  	%r377, %r376, -2147483648;
	mov.u64 	%rd229, %rd2;
$L__BB0_77:
	.pragma "nounroll";
	ld.global.nc.u32 	%r375, [%rd228];
	mad.wide.u32 	%rd172, %r375, %r377, %rd230;
	shr.u64 	%rd230, %rd172, 32;
	st.local.u32 	[%rd229], %rd172;
	add.s32 	%r483, %r483, 1;
	add.s64 	%rd229, %rd229, 4;
	add.s64 	%rd228, %rd228, 4;
	setp.ne.s32 	%p78, %r483, 6;
	@%p78 bra 	$L__BB0_77;
	shr.u32 	%r378, %r113, 23;
	st.local.u32 	[%rd2+24], %rd230;
	and.b32  	%r116, %r378, 31;
	and.b32  	%r379, %r378, 224;
	add.s32 	%r380, %r379, -128;
	shr.u32 	%r381, %r380, 5;
	mul.wide.u32 	%rd173, %r381, 4;
	sub.s64 	%rd73, %rd2, %rd173;
	ld.local.u32 	%r484, [%rd73+24];
	ld.local.u32 	%r485, [%rd73+20];
	setp.eq.s32 	%p79, %r116, 0;
	@%p79 bra 	$L__BB0_80;
	shf.l.wrap.b32 	%r484, %r485, %r484, %r116;
	ld.local.u32 	%r382, [%rd73+16];
	shf.l.wrap.b32 	%r485, %r382, %r485, %r116;
$L__BB0_80:
	shr.u32 	%r383, %r484, 30;
	shf.l.wrap.b32 	%r384, %r485, %r484, 2;
	shl.b32 	%r385, %r485, 2;
	shr.u32 	%r386, %r384, 31;
	add.s32 	%r387, %r386, %r383;
	neg.s32 	%r388, %r387;
	setp.lt.s32 	%p80, %r113, 0;
	selp.b32 	%r486, %r388, %r387, %p80;
	xor.b32  	%r389, %r384, %r113;
	shr.s32 	%r390, %r384, 31;
	xor.b32  	%r391, %r390, %r384;
	xor.b32  	%r392, %r390, %r385;
	cvt.u64.u32 	%rd174, %r391;
	shl.b64 	%rd175, %rd174, 32;
	cvt.u64.u32 	%rd176, %r392;
	or.b64  	%rd177, %rd175, %rd176;
	cvt.rn.f64.s64 	%fd25, %rd177;
	mul.f64 	%fd26, %fd25, 0d3BF921FB54442D19;
	cvt.rn.f32.f64 	%f233, %fd26;
	neg.f32 	%f234, %f233;
	setp.lt.s32 	%p81, %r389, 0;
	selp.f32 	%f308, %f234, %f233, %p81;
$L__BB0_81:
	setp.ltu.f32 	%p82, %f8, 0f47CE4780;
	add.s32 	%r394, %r486, 1;
	mul.rn.f32 	%f236, %f308, %f308;
	and.b32  	%r395, %r486, 1;
	setp.eq.b32 	%p83, %r395, 1;
	selp.f32 	%f237, %f308, 0f3F800000, %p83;
	fma.rn.f32 	%f238, %f236, %f237, 0f00000000;
	fma.rn.f32 	%f239, %f236, 0f37CBAC00, 0fBAB607ED;
	selp.f32 	%f240, 0fB94D4153, %f239, %p83;
	selp.f32 	%f241, 0f3C0885E4, 0f3D2AAABB, %p83;
	fma.rn.f32 	%f242, %f240, %f236, %f241;
	selp.f32 	%f243, 0fBE2AAAA8, 0fBEFFFFFF, %p83;
	fma.rn.f32 	%f244, %f242, %f236, %f243;
	fma.rn.f32 	%f245, %f244, %f238, %f237;
	and.b32  	%r396, %r394, 2;
	setp.eq.s32 	%p84, %r396, 0;
	mov.f32 	%f246, 0f00000000;
	sub.f32 	%f247, %f246, %f245;
	selp.f32 	%f248, %f245, %f247, %p84;
	fma.rn.f32 	%f249, %f23, %f248, %f49;
	fma.rn.f32 	%f53, %f249, %f4, %f45;
	mov.u32 	%r490, %r494;
	mov.f32 	%f309, %f310;
	@%p82 bra 	$L__BB0_89;
	setp.neu.f32 	%p85, %f8, 0f7F800000;
	@%p85 bra 	$L__BB0_84;
	mov.f32 	%f252, 0f00000000;
	mul.rn.f32 	%f309, %f6, %f252;
	mov.b32 	%r490, 0;
	bra.uni 	$L__BB0_89;
$L__BB0_84:
	mov.b32 	%r125, %f6;
	mov.b64 	%rd233, 0;
	mov.b32 	%r487, 0;
	mov.u64 	%rd231, __cudart_i2opi_f;
	shl.b32 	%r399, %r125, 8;
	or.b32  	%r400, %r399, -2147483648;
	mov.u64 	%rd232, %rd2;
$L__BB0_85:
	.pragma "nounroll";
	ld.global.nc.u32 	%r398, [%rd231];
	mad.wide.u32 	%rd180, %r398, %r400, %rd233;
	shr.u64 	%rd233, %rd180, 32;
	st.local.u32 	[%rd232], %rd180;
	add.s32 	%r487, %r487, 1;
	add.s64 	%rd232, %rd232, 4;
	add.s64 	%rd231, %rd231, 4;
	setp.ne.s32 	%p86, %r487, 6;
	@%p86 bra 	$L__BB0_85;
	shr.u32 	%r401, %r125, 23;
	st.local.u32 	[%rd2+24], %rd233;
	and.b32  	%r128, %r401, 31;
	and.b32  	%r402, %r401, 224;
	add.s32 	%r403, %r402, -128;
	shr.u32 	%r404, %r403, 5;
	mul.wide.u32 	%rd181, %r404, 4;
	sub.s64 	%rd80, %rd2, %rd181;
	ld.local.u32 	%r488, [%rd80+24];
	ld.local.u32 	%r489, [%rd80+20];
	setp.eq.s32 	%p87, %r128, 0;
	@%p87 bra 	$L__BB0_88;
	shf.l.wrap.b32 	%r488, %r489, %r488, %r128;
	ld.local.u32 	%r405, [%rd80+16];
	shf.l.wrap.b32 	%r489, %r405, %r489, %r128;
$L__BB0_88:
	shr.u32 	%r406, %r488, 30;
	shf.l.wrap.b32 	%r407, %r489, %r488, 2;
	shl.b32 	%r408, %r489, 2;
	shr.u32 	%r409, %r407, 31;
	add.s32 	%r410, %r409, %r406;
	neg.s32 	%r411, %r410;
	setp.lt.s32 	%p88, %r125, 0;
	selp.b32 	%r490, %r411, %r410, %p88;
	xor.b32  	%r412, %r407, %r125;
	shr.s32 	%r413, %r407, 31;
	xor.b32  	%r414, %r413, %r407;
	xor.b32  	%r415, %r413, %r408;
	cvt.u64.u32 	%rd182, %r414;
	shl.b64 	%rd183, %rd182, 32;
	cvt.u64.u32 	%rd184, %r415;
	or.b64  	%rd185, %rd183, %rd184;
	cvt.rn.f64.s64 	%fd27, %rd185;
	mul.f64 	%fd28, %fd27, 0d3BF921FB54442D19;
	cvt.rn.f32.f64 	%f250, %fd28;
	neg.f32 	%f251, %f250;
	setp.lt.s32 	%p89, %r412, 0;
	selp.f32 	%f309, %f251, %f250, %p89;
$L__BB0_89:
	setp.ltu.f32 	%p90, %f8, 0f47CE4780;
	mul.rn.f32 	%f253, %f309, %f309;
	and.b32  	%r417, %r490, 1;
	setp.eq.b32 	%p91, %r417, 1;
	selp.f32 	%f254, 0f3F800000, %f309, %p91;
	fma.rn.f32 	%f255, %f253, %f254, 0f00000000;
	fma.rn.f32 	%f256, %f253, 0f37CBAC00, 0fBAB607ED;
	selp.f32 	%f257, %f256, 0fB94D4153, %p91;
	selp.f32 	%f258, 0f3D2AAABB, 0f3C0885E4, %p91;
	fma.rn.f32 	%f259, %f257, %f253, %f258;
	selp.f32 	%f260, 0fBEFFFFFF, 0fBE2AAAA8, %p91;
	fma.rn.f32 	%f261, %f259, %f253, %f260;
	fma.rn.f32 	%f262, %f261, %f255, %f254;
	and.b32  	%r418, %r490, 2;
	setp.eq.s32 	%p92, %r418, 0;
	mov.f32 	%f263, 0f00000000;
	sub.f32 	%f264, %f263, %f262;
	selp.f32 	%f265, %f262, %f264, %p92;
	mul.f32 	%f57, %f28, %f265;
	@%p90 bra 	$L__BB0_97;
	setp.neu.f32 	%p93, %f8, 0f7F800000;
	@%p93 bra 	$L__BB0_92;
	mov.f32 	%f268, 0f00000000;
	mul.rn.f32 	%f310, %f6, %f268;
	mov.b32 	%r494, 0;
	bra.uni 	$L__BB0_97;
$L__BB0_92:
	mov.b32 	%r137, %f6;
	shl.b32 	%r420, %r137, 8;
	or.b32  	%r138, %r420, -2147483648;
	mov.b64 	%rd236, 0;
	mov.b32 	%r491, 0;
	mov.u64 	%rd234, __cudart_i2opi_f;
	mov.u64 	%rd235, %rd2;
$L__BB0_93:
	.pragma "nounroll";
	ld.global.nc.u32 	%r421, [%rd234];
	mad.wide.u32 	%rd188, %r421, %r138, %rd236;
	shr.u64 	%rd236, %rd188, 32;
	st.local.u32 	[%rd235], %rd188;
	add.s32 	%r491, %r491, 1;
	add.s64 	%rd235, %rd235, 4;
	add.s64 	%rd234, %rd234, 4;
	setp.ne.s32 	%p94, %r491, 6;
	@%p94 bra 	$L__BB0_93;
	shr.u32 	%r422, %r137, 23;
	st.local.u32 	[%rd2+24], %rd236;
	and.b32  	%r141, %r422, 31;
	and.b32  	%r423, %r422, 224;
	add.s32 	%r424, %r423, -128;
	shr.u32 	%r425, %r424, 5;
	mul.wide.u32 	%rd189, %r425, 4;
	sub.s64 	%rd87, %rd2, %rd189;
	ld.local.u32 	%r492, [%rd87+24];
	ld.local.u32 	%r493, [%rd87+20];
	setp.eq.s32 	%p95, %r141, 0;
	@%p95 bra 	$L__BB0_96;
	shf.l.wrap.b32 	%r492, %r493, %r492, %r141;
	ld.local.u32 	%r426, [%rd87+16];
	shf.l.wrap.b32 	%r493, %r426, %r493, %r141;
$L__BB0_96:
	shr.u32 	%r427, %r492, 30;
	shf.l.wrap.b32 	%r428, %r493, %r492, 2;
	shl.b32 	%r429, %r493, 2;
	shr.u32 	%r430, %r428, 31;
	add.s32 	%r431, %r430, %r427;
	neg.s32 	%r432, %r431;
	setp.lt.s32 	%p96, %r137, 0;
	selp.b32 	%r494, %r432, %r431, %p96;
	xor.b32  	%r433, %r428, %r137;
	shr.s32 	%r434, %r428, 31;
	xor.b32  	%r435, %r434, %r428;
	xor.b32  	%r436, %r434, %r429;
	cvt.u64.u32 	%rd190, %r435;
	shl.b64 	%rd191, %rd190, 32;
	cvt.u64.u32 	%rd192, %r436;
	or.b64  	%rd193, %rd191, %rd192;
	cvt.rn.f64.s64 	%fd29, %rd193;
	mul.f64 	%fd30, %fd29, 0d3BF921FB54442D19;
	cvt.rn.f32.f64 	%f266, %fd30;
	neg.f32 	%f267, %f266;
	setp.lt.s32 	%p97, %r433, 0;
	selp.f32 	%f310, %f267, %f266, %p97;
$L__BB0_97:
	add.s32 	%r438, %r494, 1;
	mul.rn.f32 	%f269, %f310, %f310;
	and.b32  	%r439, %r494, 1;
	setp.eq.b32 	%p98, %r439, 1;
	selp.f32 	%f270, %f310, 0f3F800000, %p98;
	fma.rn.f32 	%f271, %f269, %f270, 0f00000000;
	fma.rn.f32 	%f272, %f269, 0f37CBAC00, 0fBAB607ED;
	selp.f32 	%f273, 0fB94D4153, %f272, %p98;
	selp.f32 	%f274, 0f3C0885E4, 0f3D2AAABB, %p98;
	fma.rn.f32 	%f275, %f273, %f269, %f274;
	selp.f32 	%f276, 0fBE2AAAA8, 0fBEFFFFFF, %p98;
	fma.rn.f32 	%f277, %f275, %f269, %f276;
	fma.rn.f32 	%f278, %f277, %f271, %f270;
	and.b32  	%r440, %r438, 2;
	setp.eq.s32 	%p99, %r440, 0;
	mov.f32 	%f279, 0f00000000;
	sub.f32 	%f280, %f279, %f278;
	selp.f32 	%f281, %f278, %f280, %p99;
	fma.rn.f32 	%f282, %f33, %f281, %f57;
	add.f32 	%f283, %f53, %f282;
	cvt.f64.f32 	%fd31, %f37;
	fma.rn.f64 	%fd32, %fd31, 0d3FE0000000000000, 0d3FE0000000000000;
	cvt.f64.f32 	%fd33, %f1;
	mul.f64 	%fd34, %fd32, %fd33;
	cvt.rn.f32.f64 	%f61, %fd34;
	cvt.f64.f32 	%fd35, %f283;
	fma.rn.f64 	%fd36, %fd35, 0d3FE0000000000000, 0d3FE0000000000000;
	cvt.f64.f32 	%fd37, %f3;
	mul.f64 	%fd38, %fd36, %fd37;
	cvt.rn.f32.f64 	%f62, %fd38;
	cvt.rmi.f32.f32 	%f284, %f61;
	cvt.rzi.s32.f32 	%r495, %f284;
	cvt.rn.f32.s32 	%f311, %r495;
	cvt.rpi.f32.f32 	%f64, %f61;
	setp.ltu.f32 	%p100, %f64, %f311;
	@%p100 bra 	$L__BB0_108;
	ld.param.u64 	%rd200, [_Z13AffineForwardPKfPKiS0_iPf_param_4];
	ld.param.u64 	%rd198, [_Z13AffineForwardPKfPKiS0_iPf_param_0];
	cvt.rmi.f32.f32 	%f285, %f62;
	cvt.rzi.s32.f32 	%r151, %f285;
	cvt.rn.f32.s32 	%f65, %r151;
	cvt.rpi.f32.f32 	%f66, %f62;
	cvta.to.global.u64 	%rd194, %rd200;
	mul.wide.s32 	%rd195, %r1, 4;
	add.s64 	%rd88, %rd194, %rd195;
	cvta.to.global.u64 	%rd89, %rd198;
$L__BB0_99:
	setp.ltu.f32 	%p101, %f66, %f65;
	@%p101 bra 	$L__BB0_107;
	sub.f32 	%f286, %f61, %f311;
	abs.f32 	%f287, %f286;
	mov.f32 	%f288, 0f3F800000;
	sub.f32 	%f68, %f288, %f287;
	mov.f32 	%f312, %f65;
	mov.u32 	%r496, %r151;
$L__BB0_101:
	ld.param.u64 	%rd199, [_Z13AffineForwardPKfPKiS0_iPf_param_1];
	cvta.to.global.u64 	%rd90, %rd199;
	setp.lt.s32 	%p103, %r495, 0;
	mov.pred 	%p109, -1;
	@%p103 bra 	$L__BB0_103;
	ld.global.u32 	%r441, [%rd90+4];
	setp.ge.s32 	%p109, %r495, %r441;
$L__BB0_103:
	setp.lt.s32 	%p104, %r496, 0;
	or.pred  	%p105, %p104, %p109;
	mov.f32 	%f313, 0f00000000;
	@%p105 bra 	$L__BB0_106;
	ld.global.u32 	%r154, [%rd90];
	setp.ge.s32 	%p106, %r496, %r154;
	@%p106 bra 	$L__BB0_106;
	ld.global.u32 	%r442, [%rd90+8];
	ld.global.u32 	%r443, [%rd90+4];
	mad.lo.s32 	%r444, %r442, %r3, %r2;
	mad.lo.s32 	%r445, %r444, %r443, %r495;
	mad.lo.s32 	%r446, %r445, %r154, %r496;
	mul.wide.s32 	%rd196, %r446, 4;
	add.s64 	%rd197, %rd89, %rd196;
	ld.global.f32 	%f313, [%rd197];
$L__BB0_106:
	mul.f32 	%f291, %f68, %f313;
	sub.f32 	%f292, %f62, %f312;
	abs.f32 	%f293, %f292;
	mov.f32 	%f294, 0f3F800000;
	sub.f32 	%f295, %f294, %f293;
	ld.global.f32 	%f296, [%rd88];
	fma.rn.f32 	%f297, %f295, %f291, %f296;
	st.global.f32 	[%rd88], %f297;
	add.s32 	%r496, %r496, 1;
	cvt.rn.f32.s32 	%f312, %r496;
	setp.ge.f32 	%p107, %f66, %f312;
	@%p107 bra 	$L__BB0_101;
$L__BB0_107:
	add.s32 	%r495, %r495, 1;
	cvt.rn.f32.s32 	%f311, %r495;
	setp.ge.f32 	%p108, %f64, %f311;
	@%p108 bra 	$L__BB0_99;
$L__BB0_108:
	ret;

}
	// .globl	_Z14AffineBackwardPKfPKiS0_iS0_S0_PfS3_
.visible .entry _Z14AffineBackwardPKfPKiS0_iS0_S0_PfS3_(
	.param .u64 .ptr .align 1 _Z14AffineBackwardPKfPKiS0_iS0_S0_PfS3__param_0,
	.param .u64 .ptr .align 1 _Z14AffineBackwardPKfPKiS0_iS0_S0_PfS3__param_1,
	.param .u64 .ptr .align 1 _Z14AffineBackwardPKfPKiS0_iS0_S0_PfS3__param_2,
	.param .u32 _Z14AffineBackwardPKfPKiS0_iS0_S0_PfS3__param_3,
	.param .u64 .ptr .align 1 _Z14AffineBackwardPKfPKiS0_iS0_S0_PfS3__param_4,
	.param .u64 .ptr .align 1 _Z14AffineBackwardPKfPKiS0_iS0_S0_PfS3__param_5,
	.param .u64 .ptr .align 1 _Z14AffineBackwardPKfPKiS0_iS0_S0_PfS3__param_6,
	.param .u64 .ptr .align 1 _Z14AffineBackwardPKfPKiS0_iS0_S0_PfS3__param_7
)
{
	.local .align 4 .b8 	__local_depot1[28];
	.reg .b64 	%SP;
	.reg .b64 	%SPL;
	.reg .pred 	%p<305>;
	.reg .b32 	%r<1440>;
	.reg .b32 	%f<938>;
	.reg .b64 	%rd<676>;
	.reg .b64 	%fd<107>;

	mov.u64 	%SPL, __local_depot1;
	ld.param.u64 	%rd260, [_Z14AffineBackwardPKfPKiS0_iS0_S0_PfS3__param_0];
	ld.param.u64 	%rd265, [_Z14AffineBackwardPKfPKiS0_iS0_S0_PfS3__param_1];
	ld.param.u64 	%rd261, [_Z14AffineBackwardPKfPKiS0_iS0_S0_PfS3__param_2];
	ld.param.u32 	%r486, [_Z14AffineBackwardPKfPKiS0_iS0_S0_PfS3__param_3];
	cvta.to.global.u64 	%rd1, %rd265;
	add.u64 	%rd2, %SPL, 0;
	mov.u32 	%r487, %ctaid.x;
	mov.u32 	%r488, %ntid.x;
	mov.u32 	%r489, %tid.x;
	mad.lo.s32 	%r1, %r487, %r488, %r489;
	setp.ge.s32 	%p3, %r1, %r486;
	@%p3 bra 	$L__BB1_303;
	cvta.to.global.u64 	%rd267, %rd261;
	ld.global.u32 	%r490, [%rd1];
	div.s32 	%r491, %r1, %r490;
	mul.lo.s32 	%r492, %r491, %r490;
	sub.s32 	%r493, %r1, %r492;
	ld.global.u32 	%r494, [%rd1+4];
	div.s32 	%r495, %r491, %r494;
	mul.lo.s32 	%r496, %r495, %r494;
	sub.s32 	%r497, %r491, %r496;
	ld.global.u32 	%r498, [%rd1+8];
	div.s32 	%r3, %r495, %r498;
	mul.lo.s32 	%r499, %r3, %r498;
	sub.s32 	%r2, %r495, %r499;
	mul.lo.s32 	%r4, %r3, 7;
	mul.wide.s32 	%rd268, %r4, 4;
	add.s64 	%rd3, %rd267, %rd268;
	cvt.rn.f32.s32 	%f202, %r497;
	cvt.rn.f32.s32 	%f1, %r494;
	div.rn.f32 	%f203, %f202, %f1;
	cvt.f64.f32 	%fd1, %f203;
	add.f64 	%fd2, %fd1, 0dBFE0000000000000;
	add.f64 	%fd3, %fd2, %fd2;
	cvt.rn.f32.f64 	%f2, %fd3;
	cvt.rn.f32.s32 	%f204, %r493;
	cvt.rn.f32.s32 	%f3, %r490;
	div.rn.f32 	%f205, %f204, %f3;
	cvt.f64.f32 	%fd4, %f205;
	add.f64 	%fd5, %fd4, 0dBFE0000000000000;
	add.f64 	%fd6, %fd5, %fd5;
	cvt.rn.f32.f64 	%f4, %fd6;
	ld.global.f32 	%f5, [%rd3];
	ld.global.f32 	%f911, [%rd3+24];
	mul.f32 	%f206, %f911, 0f3F22F983;
	cvt.rni.s32.f32 	%r1338, %f206;
	cvt.rn.f32.s32 	%f207, %r1338;
	fma.rn.f32 	%f208, %f207, 0fBFC90FDA, %f911;
	fma.rn.f32 	%f209, %f207, 0fB3A22168, %f208;
	fma.rn.f32 	%f901, %f207, 0fA7C234C5, %f209;
	abs.f32 	%f8, %f911;
	setp.ltu.f32 	%p4, %f8, 0f47CE4780;
	mov.u32 	%r1294, %r1338;
	mov.f32 	%f890, %f901;
	@%p4 bra 	$L__BB1_9;
	setp.neu.f32 	%p5, %f8, 0f7F800000;
	@%p5 bra 	$L__BB1_4;
	mov.f32 	%f212, 0f00000000;
	mul.rn.f32 	%f890, %f911, %f212;
	mov.b32 	%r1294, 0;
	bra.uni 	$L__BB1_9;
$L__BB1_4:
	mov.b32 	%r6, %f911;
	shl.b32 	%r501, %r6, 8;
	or.b32  	%r7, %r501, -2147483648;
	mov.b64 	%rd570, 0;
	mov.b32 	%r1291, 0;
	mov.u64 	%rd568, __cudart_i2opi_f;
	mov.u64 	%rd569, %rd2;
$L__BB1_5:
	.pragma "nounroll";
	ld.global.nc.u32 	%r502, [%rd568];
	mad.wide.u32 	%rd271, %r502, %r7, %rd570;
	shr.u64 	%rd570, %rd271, 32;
	st.local.u32 	[%rd569], %rd271;
	add.s32 	%r1291, %r1291, 1;
	add.s64 	%rd569, %rd569, 4;
	add.s64 	%rd568, %rd568, 4;
	setp.ne.s32 	%p6, %r1291, 6;
	@%p6 bra 	$L__BB1_5;
	shr.u32 	%r503, %r6, 23;
	st.local.u32 	[%rd2+24], %rd570;
	and.b32  	%r10, %r503, 31;
	and.b32  	%r504, %r503, 224;
	add.s32 	%r505, %r504, -128;
	shr.u32 	%r506, %r505, 5;
	mul.wide.u32 	%rd272, %r506, 4;
	sub.s64 	%rd10, %rd2, %rd272;
	ld.local.u32 	%r1292, [%rd10+24];
	ld.local.u32 	%r1293, [%rd10+20];
	setp.eq.s32 	%p7, %r10, 0;
	@%p7 bra 	$L__BB1_8;
	shf.l.wrap.b32 	%r1292, %r1293, %r1292, %r10;
	ld.local.u32 	%r507, [%rd10+16];
	shf.l.wrap.b32 	%r1293, %r507, %r1293, %r10;
$L__BB1_8:
	shr.u32 	%r508, %r1292, 30;
	shf.l.wrap.b32 	%r509, %r1293, %r1292, 2;
	shl.b32 	%r510, %r1293, 2;
	shr.u32 	%r511, %r509, 31;
	add.s32 	%r512, %r511, %r508;
	neg.s32 	%r513, %r512;
	setp.lt.s32 	%p8, %r6, 0;
	selp.b32 	%r1294, %r513, %r512, %p8;
	xor.b32  	%r514, %r509, %r6;
	shr.s32 	%r515, %r509, 31;
	xor.b32  	%r516, %r515, %r509;
	xor.b32  	%r517, %r515, %r510;
	cvt.u64.u32 	%rd273, %r516;
	shl.b64 	%rd274, %rd273, 32;
	cvt.u64.u32 	%rd275, %r517;
	or.b64  	%rd276, %rd274, %rd275;
	cvt.rn.f64.s64 	%fd7, %rd276;
	mul.f64 	%fd8, %fd7, 0d3BF921FB54442D19;
	cvt.rn.f32.f64 	%f210, %fd8;
	neg.f32 	%f211, %f210;
	setp.lt.s32 	%p9, %r514, 0;
	selp.f32 	%f890, %f211, %f210, %p9;
$L__BB1_9:
	setp.ltu.f32 	%p10, %f8, 0f47CE4780;
	add.s32 	%r519, %r1294, 1;
	mul.rn.f32 	%f213, %f890, %f890;
	and.b32  	%r520, %r1294, 1;
	setp.eq.b32 	%p11, %r520, 1;
	selp.f32 	%f214, %f890, 0f3F800000, %p11;
	fma.rn.f32 	%f215, %f213, %f214, 0f00000000;
	fma.rn.f32 	%f216, %f213, 0f37CBAC00, 0fBAB607ED;
	selp.f32 	%f217, 0fB94D4153, %f216, %p11;
	selp.f32 	%f218, 0f3C0885E4, 0f3D2AAABB, %p11;
	fma.rn.f32 	%f219, %f217, %f213, %f218;
	selp.f32 	%f220, 0fBE2AAAA8, 0fBEFFFFFF, %p11;
	fma.rn.f32 	%f221, %f219, %f213, %f220;
	fma.rn.f32 	%f222, %f221, %f215, %f214;
	and.b32  	%r521, %r519, 2;
	setp.eq.s32 	%p12, %r521, 0;
	mov.f32 	%f223, 0f00000000;
	sub.f32 	%f224, %f223, %f222;
	selp.f32 	%f12, %f222, %f224, %p12;
	ld.global.f32 	%f13, [%rd3+4];
	mov.u32 	%r1298, %r1338;
	mov.f32 	%f891, %f901;
	@%p10 bra 	$L__BB1_17;
	setp.neu.f32 	%p13, %f8, 0f7F800000;
	@%p13 bra 	$L__BB1_12;
	mov.f32 	%f227, 0f00000000;
	mul.rn.f32 	%f891, %f911, %f227;
	mov.b32 	%r1298, 0;
	bra.uni 	$L__BB1_17;
$L__BB1_12:
	mov.b32 	%r19, %f911;
	mov.b64 	%rd573, 0;
	mov.b32 	%r1295, 0;
	mov.u64 	%rd571, __cudart_i2opi_f;
	shl.b32 	%r524, %r19, 8;
	or.b32  	%r525, %r524, -2147483648;
	mov.u64 	%rd572, %rd2;
$L__BB1_13:
	.pragma "nounroll";
	ld.global.nc.u32 	%r523, [%rd571];
	mad.wide.u32 	%rd279, %r523, %r525, %rd573;
	shr.u64 	%rd573, %rd279, 32;
	st.local.u32 	[%rd572], %rd279;
	add.s32 	%r1295, %r1295, 1;
	add.s64 	%rd572, %rd572, 4;
	add.s64 	%rd571, %rd571, 4;
	setp.ne.s32 	%p14, %r1295, 6;
	@%p14 bra 	$L__BB1_13;
	shr.u32 	%r526, %r19, 23;
	st.local.u32 	[%rd2+24], %rd573;
	and.b32  	%r22, %r526, 31;
	and.b32  	%r527, %r526, 224;
	add.s32 	%r528, %r527, -128;
	shr.u32 	%r529, %r528, 5;
	mul.wide.u32 	%rd280, %r529, 4;
	sub.s64 	%rd17, %rd2, %rd280;
	ld.local.u32 	%r1296, [%rd17+24];
	ld.local.u32 	%r1297, [%rd17+20];
	setp.eq.s32 	%p15, %r22, 0;
	@%p15 bra 	$L__BB1_16;
	shf.l.wrap.b32 	%r1296, %r1297, %r1296, %r22;
	ld.local.u32 	%r530, [%rd17+16];
	shf.l.wrap.b32 	%r1297, %r530, %r1297, %r22;
$L__BB1_16:
	shr.u32 	%r531, %r1296, 30;
	shf.l.wrap.b32 	%r532, %r1297, %r1296, 2;
	shl.b32 	%r533, %r1297, 2;
	shr.u32 	%r534, %r532, 31;
	add.s32 	%r535, %r534, %r531;
	neg.s32 	%r536, %r535;
	setp.lt.s32 	%p16, %r19, 0;
	selp.b32 	%r1298, %r536, %r535, %p16;
	xor.b32  	%r537, %r532, %r19;
	shr.s32 	%r538, %r532, 31;
	xor.b32  	%r539, %r538, %r532;
	xor.b32  	%r540, %r538, %r533;
	cvt.u64.u32 	%rd281, %r539;
	shl.b64 	%rd282, %rd281, 32;
	cvt.u64.u32 	%rd283, %r540;
	or.b64  	%rd284, %rd282, %rd283;
	cvt.rn.f64.s64 	%fd9, %rd284;
	mul.f64 	%fd10, %fd9, 0d3BF921FB54442D19;
	cvt.rn.f32.f64 	%f225, %fd10;
	neg.f32 	%f226, %f225;
	setp.lt.s32 	%p17, %r537, 0;
	selp.f32 	%f891, %f226, %f225, %p17;
$L__BB1_17:
	setp.ltu.f32 	%p18, %f8, 0f47CE4780;
	mul.rn.f32 	%f228, %f891, %f891;
	and.b32  	%r542, %r1298, 1;
	setp.eq.b32 	%p19, %r542, 1;
	selp.f32 	%f229, 0f3F800000, %f891, %p19;
	fma.rn.f32 	%f230, %f228, %f229, 0f00000000;
	fma.rn.f32 	%f231, %f228, 0f37CBAC00, 0fBAB607ED;
	selp.f32 	%f232, %f231, 0fB94D4153, %p19;
	selp.f32 	%f233, 0f3D2AAABB, 0f3C0885E4, %p19;
	fma.rn.f32 	%f234, %f232, %f228, %f233;
	selp.f32 	%f235, 0fBEFFFFFF, 0fBE2AAAA8, %p19;
	fma.rn.f32 	%f236, %f234, %f228, %f235;
	fma.rn.f32 	%f237, %f236, %f230, %f229;
	and.b32  	%r543, %r1298, 2;
	setp.eq.s32 	%p20, %r543, 0;
	mov.f32 	%f238, 0f00000000;
	sub.f32 	%f239, %f238, %f237;
	selp.f32 	%f240, %f237, %f239, %p20;
	mul.f32 	%f241, %f13, %f240;
	mul.f32 	%f242, %f5, %f12;
	sub.f32 	%f17, %f242, %f241;
	ld.global.f32 	%f18, [%rd3+8];
	mov.u32 	%r1302, %r1338;
	mov.f32 	%f892, %f901;
	@%p18 bra 	$L__BB1_25;
	setp.neu.f32 	%p21, %f8, 0f7F800000;
	@%p21 bra 	$L__BB1_20;
	mov.f32 	%f245, 0f00000000;
	mul.rn.f32 	%f892, %f911, %f245;
	mov.b32 	%r1302, 0;
	bra.uni 	$L__BB1_25;
$L__BB1_20:
	mov.b32 	%r31, %f911;
	mov.b64 	%rd576, 0;
	mov.b32 	%r1299, 0;
	mov.u64 	%rd574, __cudart_i2opi_f;
	shl.b32 	%r546, %r31, 8;
	or.b32  	%r547, %r546, -2147483648;
	mov.u64 	%rd575, %rd2;
$L__BB1_21:
	.pragma "nounroll";
	ld.global.nc.u32 	%r545, [%rd574];
	mad.wide.u32 	%rd287, %r545, %r547, %rd576;
	shr.u64 	%rd576, %rd287, 32;
	st.local.u32 	[%rd575], %rd287;
	add.s32 	%r1299, %r1299, 1;
	add.s64 	%rd575, %rd575, 4;
	add.s64 	%rd574, %rd574, 4;
	setp.ne.s32 	%p22, %r1299, 6;
	@%p22 bra 	$L__BB1_21;
	shr.u32 	%r548, %r31, 23;
	st.local.u32 	[%rd2+24], %rd576;
	and.b32  	%r34, %r548, 31;
	and.b32  	%r549, %r548, 224;
	add.s32 	%r550, %r549, -128;
	shr.u32 	%r551, %r550, 5;
	mul.wide.u32 	%rd288, %r551, 4;
	sub.s64 	%rd24, %rd2, %rd288;
	ld.local.u32 	%r1300, [%rd24+24];
	ld.local.u32 	%r1301, [%rd24+20];
	setp.eq.s32 	%p23, %r34, 0;
	@%p23 bra 	$L__BB1_24;
	shf.l.wrap.b32 	%r1300, %r1301, %r1300, %r34;
	ld.local.u32 	%r552, [%rd24+16];
	shf.l.wrap.b32 	%r1301, %r552, %r1301, %r34;
$L__BB1_24:
	shr.u32 	%r553, %r1300, 30;
	shf.l.wrap.b32 	%r554, %r1301, %r1300, 2;
	shl.b32 	%r555, %r1301, 2;
	shr.u32 	%r556, %r554, 31;
	add.s32 	%r557, %r556, %r553;
	neg.s32 	%r558, %r557;
	setp.lt.s32 	%p24, %r31, 0;
	selp.b32 	%r1302, %r558, %r557, %p24;
	xor.b32  	%r559, %r554, %r31;
	shr.s32 	%r560, %r554, 31;
	xor.b32  	%r561, %r560, %r554;
	xor.b32  	%r562, %r560, %r555;
	cvt.u64.u32 	%rd289, %r561;
	shl.b64 	%rd290, %rd289, 32;
	cvt.u64.u32 	%rd291, %r562;
	or.b64  	%rd292, %rd290, %rd291;
	cvt.rn.f64.s64 	%fd11, %rd292;
	mul.f64 	%fd12, %fd11, 0d3BF921FB54442D19;
	cvt.rn.f32.f64 	%f243, %fd12;
	neg.f32 	%f244, %f243;
	setp.lt.s32 	%p25, %r559, 0;
	selp.f32 	%f892, %f244, %f243, %p25;
$L__BB1_25:
	setp.ltu.f32 	%p26, %f8, 0f47CE4780;
	add.s32 	%r564, %r1302, 1;
	mul.rn.f32 	%f246, %f892, %f892;
	and.b32  	%r565, %r1302, 1;
	setp.eq.b32 	%p27, %r565, 1;
	selp.f32 	%f247, %f892, 0f3F800000, %p27;
	fma.rn.f32 	%f248, %f246, %f247, 0f00000000;
	fma.rn.f32 	%f249, %f246, 0f37CBAC00, 0fBAB607ED;
	selp.f32 	%f250, 0fB94D4153, %f249, %p27;
	selp.f32 	%f251, 0f3C0885E4, 0f3D2AAABB, %p27;
	fma.rn.f32 	%f252, %f250, %f246, %f251;
	selp.f32 	%f253, 0fBE2AAAA8, 0fBEFFFFFF, %p27;
	fma.rn.f32 	%f254, %f252, %f246, %f253;
	fma.rn.f32 	%f255, %f254, %f248, %f247;
	and.b32  	%r566, %r564, 2;
	setp.eq.s32 	%p28, %r566, 0;
	mov.f32 	%f256, 0f00000000;
	sub.f32 	%f257, %f256, %f255;
	selp.f32 	%f22, %f255, %f257, %p28;
	ld.global.f32 	%f23, [%rd3+12];
	mov.u32 	%r1306, %r1338;
	mov.f32 	%f893, %f901;
	@%p26 bra 	$L__BB1_33;
	setp.neu.f32 	%p29, %f8, 0f7F800000;
	@%p29 bra 	$L__BB1_28;
	mov.f32 	%f260, 0f00000000;
	mul.rn.f32 	%f893, %f911, %f260;
	mov.b32 	%r1306, 0;
	bra.uni 	$L__BB1_33;
$L__BB1_28:
	mov.b32 	%r43, %f911;
	mov.b64 	%rd579, 0;
	mov.b32 	%r1303, 0;
	mov.u64 	%rd577, __cudart_i2opi_f;
	shl.b32 	%r569, %r43, 8;
	or.b32  	%r570, %r569, -2147483648;
	mov.u64 	%rd578, %rd2;
$L__BB1_29:
	.pragma "nounroll";
	ld.global.nc.u32 	%r568, [%rd577];
	mad.wide.u32 	%rd295, %r568, %r570, %rd579;
	shr.u64 	%rd579, %rd295, 32;
	st.local.u32 	[%rd578], %rd295;
	add.s32 	%r1303, %r1303, 1;
	add.s64 	%rd578, %rd578, 4;
	add.s64 	%rd577, %rd577, 4;
	setp.ne.s32 	%p30, %r1303, 6;
	@%p30 bra 	$L__BB1_29;
	shr.u32 	%r571, %r43, 23;
	st.local.u32 	[%rd2+24], %rd579;
	and.b32  	%r46, %r571, 31;
	and.b32  	%r572, %r571, 224;
	add.s32 	%r573, %r572, -128;
	shr.u32 	%r574, %r573, 5;
	mul.wide.u32 	%rd296, %r574, 4;
	sub.s64 	%rd31, %rd2, %rd296;
	ld.local.u32 	%r1304, [%rd31+24];
	ld.local.u32 	%r1305, [%rd31+20];
	setp.eq.s32 	%p31, %r46, 0;
	@%p31 bra 	$L__BB1_32;
	shf.l.wrap.b32 	%r1304, %r1305, %r1304, %r46;
	ld.local.u32 	%r575, [%rd31+16];
	shf.l.wrap.b32 	%r1305, %r575, %r1305, %r46;
$L__BB1_32:
	shr.u32 	%r576, %r1304, 30;
	shf.l.wrap.b32 	%r577, %r1305, %r1304, 2;
	shl.b32 	%r578, %r1305, 2;
	shr.u32 	%r579, %r577, 31;
	add.s32 	%r580, %r579, %r576;
	neg.s32 	%r581, %r580;
	setp.lt.s32 	%p32, %r43, 0;
	selp.b32 	%r1306, %r581, %r580, %p32;
	xor.b32  	%r582, %r577, %r43;
	shr.s32 	%r583, %r577, 31;
	xor.b32  	%r584, %r583, %r577;
	xor.b32  	%r585, %r583, %r578;
	cvt.u64.u32 	%rd297, %r584;
	shl.b64 	%rd298, %rd297, 32;
	cvt.u64.u32 	%rd299, %r585;
	or.b64  	%rd300, %rd298, %rd299;
	cvt.rn.f64.s64 	%fd13, %rd300;
	mul.f64 	%fd14, %fd13, 0d3BF921FB54442D19;
	cvt.rn.f32.f64 	%f258, %fd14;
	neg.f32 	%f259, %f258;
	setp.lt.s32 	%p33, %r582, 0;
	selp.f32 	%f893, %f259, %f258, %p33;
$L__BB1_33:
	mul.rn.f32 	%f261, %f893, %f893;
	and.b32  	%r587, %r1306, 1;
	setp.eq.b32 	%p35, %r587, 1;
	selp.f32 	%f262, 0f3F800000, %f893, %p35;
	fma.rn.f32 	%f263, %f261, %f262, 0f00000000;
	fma.rn.f32 	%f264, %f261, 0f37CBAC00, 0fBAB607ED;
	selp.f32 	%f265, %f264, 0fB94D4153, %p35;
	selp.f32 	%f266, 0f3D2AAABB, 0f3C0885E4, %p35;
	fma.rn.f32 	%f267, %f265, %f261, %f266;
	selp.f32 	%f268, 0fBEFFFFFF, 0fBE2AAAA8, %p35;
	fma.rn.f32 	%f269, %f267, %f261, %f268;
	fma.rn.f32 	%f270, %f269, %f263, %f262;
	and.b32  	%r588, %r1306, 2;
	setp.eq.s32 	%p36, %r588, 0;
	mov.f32 	%f271, 0f00000000;
	sub.f32 	%f272, %f271, %f270;
	selp.f32 	%f273, %f270, %f272, %p36;
	mul.f32 	%f274, %f23, %f273;
	mul.f32 	%f275, %f18, %f22;
	sub.f32 	%f276, %f275, %f274;
	mul.f32 	%f277, %f276, %f4;
	fma.rn.f32 	%f27, %f17, %f2, %f277;
	ld.global.f32 	%f28, [%rd3+16];
	mov.u32 	%r1310, %r1338;
	mov.f32 	%f894, %f901;
	@%p26 bra 	$L__BB1_41;
	setp.neu.f32 	%p37, %f8, 0f7F800000;
	@%p37 bra 	$L__BB1_36;
	mov.f32 	%f280, 0f00000000;
	mul.rn.f32 	%f894, %f911, %f280;
	mov.b32 	%r1310, 0;
	bra.uni 	$L__BB1_41;
$L__BB1_36:
	mov.b32 	%r55, %f911;
	mov.b64 	%rd582, 0;
	mov.b32 	%r1307, 0;
	mov.u64 	%rd580, __cudart_i2opi_f;
	shl.b32 	%r591, %r55, 8;
	or.b32  	%r592, %r591, -2147483648;
	mov.u64 	%rd581, %rd2;
$L__BB1_37:
	.pragma "nounroll";
	ld.global.nc.u32 	%r590, [%rd580];
	mad.wide.u32 	%rd303, %r590, %r592, %rd582;
	shr.u64 	%rd582, %rd303, 32;
	st.local.u32 	[%rd581], %rd303;
	add.s32 	%r1307, %r1307, 1;
	add.s64 	%rd581, %rd581, 4;
	add.s64 	%rd580, %rd580, 4;
	setp.ne.s32 	%p38, %r1307, 6;
	@%p38 bra 	$L__BB1_37;
	shr.u32 	%r593, %r55, 23;
	st.local.u32 	[%rd2+24], %rd582;
	and.b32  	%r58, %r593, 31;
	and.b32  	%r594, %r593, 224;
	add.s32 	%r595, %r594, -128;
	shr.u32 	%r596, %r595, 5;
	mul.wide.u32 	%rd304, %r596, 4;
	sub.s64 	%rd38, %rd2, %rd304;
	ld.local.u32 	%r1308, [%rd38+24];
	ld.local.u32 	%r1309, [%rd38+20];
	setp.eq.s32 	%p39, %r58, 0;
	@%p39 bra 	$L__BB1_40;
	shf.l.wrap.b32 	%r1308, %r1309, %r1308, %r58;
	ld.local.u32 	%r597, [%rd38+16];
	shf.l.wrap.b32 	%r1309, %r597, %r1309, %r58;
$L__BB1_40:
	shr.u32 	%r598, %r1308, 30;
	shf.l.wrap.b32 	%r599, %r1309, %r1308, 2;
	shl.b32 	%r600, %r1309, 2;
	shr.u32 	%r601, %r599, 31;
	add.s32 	%r602, %r601, %r598;
	neg.s32 	%r603, %r602;
	setp.lt.s32 	%p40, %r55, 0;
	selp.b32 	%r1310, %r603, %r602, %p40;
	xor.b32  	%r604, %r599, %r55;
	shr.s32 	%r605, %r599, 31;
	xor.b32  	%r606, %r605, %r599;
	xor.b32  	%r607, %r605, %r600;
	cvt.u64.u32 	%rd305, %r606;
	shl.b64 	%rd306, %rd305, 32;
	cvt.u64.u32 	%rd307, %r607;
	or.b64  	%rd308, %rd306, %rd307;
	cvt.rn.f64.s64 	%fd15, %rd308;
	mul.f64 	%fd16, %fd15, 0d3BF921FB54442D19;
	cvt.rn.f32.f64 	%f278, %fd16;
	neg.f32 	%f279, %f278;
	setp.lt.s32 	%p41, %r604, 0;
	selp.f32 	%f894, %f279, %f278, %p41;
$L__BB1_41:
	add.s32 	%r609, %r1310, 1;
	mul.rn.f32 	%f281, %f894, %f894;
	and.b32  	%r610, %r1310, 1;
	setp.eq.b32 	%p43, %r610, 1;
	selp.f32 	%f282, %f894, 0f3F800000, %p43;
	fma.rn.f32 	%f283, %f281, %f282, 0f00000000;
	fma.rn.f32 	%f284, %f281, 0f37CBAC00, 0fBAB607ED;
	selp.f32 	%f285, 0fB94D4153, %f284, %p43;
	selp.f32 	%f286, 0f3C0885E4, 0f3D2AAABB, %p43;
	fma.rn.f32 	%f287, %f285, %f281, %f286;
	selp.f32 	%f288, 0fBE2AAAA8, 0fBEFFFFFF, %p43;
	fma.rn.f32 	%f289, %f287, %f281, %f288;
	fma.rn.f32 	%f290, %f289, %f283, %f282;
	and.b32  	%r611, %r609, 2;
	setp.eq.s32 	%p44, %r611, 0;
	mov.f32 	%f291, 0f00000000;
	sub.f32 	%f292, %f291, %f290;
	selp.f32 	%f32, %f290, %f292, %p44;
	ld.global.f32 	%f33, [%rd3+20];
	mov.u32 	%r1314, %r1338;
	mov.f32 	%f895, %f901;
	@%p26 bra 	$L__BB1_49;
	setp.neu.f32 	%p45, %f8, 0f7F800000;
	@%p45 bra 	$L__BB1_44;
	mov.f32 	%f295, 0f00000000;
	mul.rn.f32 	%f895, %f911, %f295;
	mov.b32 	%r1314, 0;
	bra.uni 	$L__BB1_49;
$L__BB1_44:
	mov.b32 	%r67, %f911;
	mov.b64 	%rd585, 0;
	mov.b32 	%r1311, 0;
	mov.u64 	%rd583, __cudart_i2opi_f;
	shl.b32 	%r614, %r67, 8;
	or.b32  	%r615, %r614, -2147483648;
	mov.u64 	%rd584, %rd2;
$L__BB1_45:
	.pragma "nounroll";
	ld.global.nc.u32 	%r613, [%rd583];
	mad.wide.u32 	%rd311, %r613, %r615, %rd585;
	shr.u64 	%rd585, %rd311, 32;
	st.local.u32 	[%rd584], %rd311;
	add.s32 	%r1311, %r1311, 1;
	add.s64 	%rd584, %rd584, 4;
	add.s64 	%rd583, %rd583, 4;
	setp.ne.s32 	%p46, %r1311, 6;
	@%p46 bra 	$L__BB1_45;
	shr.u32 	%r616, %r67, 23;
	st.local.u32 	[%rd2+24], %rd585;
	and.b32  	%r70, %r616, 31;
	and.b32  	%r617, %r616, 224;
	add.s32 	%r618, %r617, -128;
	shr.u32 	%r619, %r618, 5;
	mul.wide.u32 	%rd312, %r619, 4;
	sub.s64 	%rd45, %rd2, %rd312;
	ld.local.u32 	%r1312, [%rd45+24];
	ld.local.u32 	%r1313, [%rd45+20];
	setp.eq.s32 	%p47, %r70, 0;
	@%p47 bra 	$L__BB1_48;
	shf.l.wrap.b32 	%r1312, %r1313, %r1312, %r70;
	ld.local.u32 	%r620, [%rd45+16];
	shf.l.wrap.b32 	%r1313, %r620, %r1313, %r70;
$L__BB1_48:
	shr.u32 	%r621, %r1312, 30;
	shf.l.wrap.b32 	%r622, %r1313, %r1312, 2;
	shl.b32 	%r623, %r1313, 2;
	shr.u32 	%r624, %r622, 31;
	add.s32 	%r625, %r624, %r621;
	neg.s32 	%r626, %r625;
	setp.lt.s32 	%p48, %r67, 0;
	selp.b32 	%r1314, %r626, %r625, %p48;
	xor.b32  	%r627, %r622, %r67;
	shr.s32 	%r628, %r622, 31;
	xor.b32  	%r629, %r628, %r622;
	xor.b32  	%r630, %r628, %r623;
	cvt.u64.u32 	%rd313, %r629;
	shl.b64 	%rd314, %rd313, 32;
	cvt.u64.u32 	%rd315, %r630;
	or.b64  	%rd316, %rd314, %rd315;
	cvt.rn.f64.s64 	%fd17, %rd316;
	mul.f64 	%fd18, %fd17, 0d3BF921FB54442D19;
	cvt.rn.f32.f64 	%f293, %fd18;
	neg.f32 	%f294, %f293;
	setp.lt.s32 	%p49, %r627, 0;
	selp.f32 	%f895, %f294, %f293, %p49;
$L__BB1_49:
	mul.rn.f32 	%f296, %f895, %f895;
	and.b32  	%r632, %r1314, 1;
	setp.eq.b32 	%p51, %r632, 1;
	selp.f32 	%f297, 0f3F800000, %f895, %p51;
	fma.rn.f32 	%f298, %f296, %f297, 0f00000000;
	fma.rn.f32 	%f299, %f296, 0f37CBAC00, 0fBAB607ED;
	selp.f32 	%f300, %f299, 0fB94D4153, %p51;
	selp.f32 	%f301, 0f3D2AAABB, 0f3C0885E4, %p51;
	fma.rn.f32 	%f302, %f300, %f296, %f301;
	selp.f32 	%f303, 0fBEFFFFFF, 0fBE2AAAA8, %p51;
	fma.rn.f32 	%f304, %f302, %f296, %f303;
	fma.rn.f32 	%f305, %f304, %f298, %f297;
	and.b32  	%r633, %r1314, 2;
	setp.eq.s32 	%p52, %r633, 0;
	mov.f32 	%f306, 0f00000000;
	sub.f32 	%f307, %f306, %f305;
	selp.f32 	%f308, %f305, %f307, %p52;
	mul.f32 	%f309, %f33, %f308;
	mul.f32 	%f310, %f28, %f32;
	sub.f32 	%f311, %f310, %f309;
	add.f32 	%f37, %f27, %f311;
	mov.u32 	%r1318, %r1338;
	mov.f32 	%f896, %f901;
	@%p26 bra 	$L__BB1_57;
	setp.neu.f32 	%p53, %f8, 0f7F800000;
	@%p53 bra 	$L__BB1_52;
	mov.f32 	%f314, 0f00000000;
	mul.rn.f32 	%f896, %f911, %f314;
	mov.b32 	%r1318, 0;
	bra.uni 	$L__BB1_57;
$L__BB1_52:
	mov.b32 	%r79, %f911;
	mov.b64 	%rd588, 0;
	mov.b32 	%r1315, 0;
	mov.u64 	%rd586, __cudart_i2opi_f;
	shl.b32 	%r636, %r79, 8;
	or.b32  	%r637, %r636, -2147483648;
	mov.u64 	%rd587, %rd2;
$L__BB1_53:
	.pragma "nounroll";
	ld.global.nc.u32 	%r635, [%rd586];
	mad.wide.u32 	%rd319, %r635, %r637, %rd588;
	shr.u64 	%rd588, %rd319, 32;
	st.local.u32 	[%rd587], %rd319;
	add.s32 	%r1315, %r1315, 1;
	add.s64 	%rd587, %rd587, 4;
	add.s64 	%rd586, %rd586, 4;
	setp.ne.s32 	%p54, %r1315, 6;
	@%p54 bra 	$L__BB1_53;
	shr.u32 	%r638, %r79, 23;
	st.local.u32 	[%rd2+24], %rd588;
	and.b32  	%r82, %r638, 31;
	and.b32  	%r639, %r638, 224;
	add.s32 	%r640, %r639, -128;
	shr.u32 	%r641, %r640, 5;
	mul.wide.u32 	%rd320, %r641, 4;
	sub.s64 	%rd52, %rd2, %rd320;
	ld.local.u32 	%r1316, [%rd52+24];
	ld.local.u32 	%r1317, [%rd52+20];
	setp.eq.s32 	%p55, %r82, 0;
	@%p55 bra 	$L__BB1_56;
	shf.l.wrap.b32 	%r1316, %r1317, %r1316, %r82;
	ld.local.u32 	%r642, [%rd52+16];
	shf.l.wrap.b32 	%r1317, %r642, %r1317, %r82;
$L__BB1_56:
	shr.u32 	%r643, %r1316, 30;
	shf.l.wrap.b32 	%r644, %r1317, %r1316, 2;
	shl.b32 	%r645, %r1317, 2;
	shr.u32 	%r646, %r644, 31;
	add.s32 	%r647, %r646, %r643;
	neg.s32 	%r648, %r647;
	setp.lt.s32 	%p56, %r79, 0;
	selp.b32 	%r1318, %r648, %r647, %p56;
	xor.b32  	%r649, %r644, %r79;
	shr.s32 	%r650, %r644, 31;
	xor.b32  	%r651, %r650, %r644;
	xor.b32  	%r652, %r650, %r645;
	cvt.u64.u32 	%rd321, %r651;
	shl.b64 	%rd322, %rd321, 32;
	cvt.u64.u32 	%rd323, %r652;
	or.b64  	%rd324, %rd322, %rd323;
	cvt.rn.f64.s64 	%fd19, %rd324;
	mul.f64 	%fd20, %fd19, 0d3BF921FB54442D19;
	cvt.rn.f32.f64 	%f312, %fd20;
	neg.f32 	%f313, %f312;
	setp.lt.s32 	%p57, %r649, 0;
	selp.f32 	%f896, %f313, %f312, %p57;
$L__BB1_57:
	mul.rn.f32 	%f315, %f896, %f896;
	and.b32  	%r654, %r1318, 1;
	setp.eq.b32 	%p59, %r654, 1;
	selp.f32 	%f316, 0f3F800000, %f896, %p59;
	fma.rn.f32 	%f317, %f315, %f316, 0f00000000;
	fma.rn.f32 	%f318, %f315, 0f37CBAC00, 0fBAB607ED;
	selp.f32 	%f319, %f318, 0fB94D4153, %p59;
	selp.f32 	%f320, 0f3D2AAABB, 0f3C0885E4, %p59;
	fma.rn.f32 	%f321, %f319, %f315, %f320;
	selp.f32 	%f322, 0fBEFFFFFF, 0fBE2AAAA8, %p59;
	fma.rn.f32 	%f323, %f321, %f315, %f322;
	fma.rn.f32 	%f324, %f323, %f317, %f316;
	and.b32  	%r655, %r1318, 2;
	setp.eq.s32 	%p60, %r655, 0;
	mov.f32 	%f325, 0f00000000;
	sub.f32 	%f326, %f325, %f324;
	selp.f32 	%f327, %f324, %f326, %p60;
	mul.f32 	%f41, %f5, %f327;
	mov.u32 	%r1322, %r1338;
	mov.f32 	%f897, %f901;
	@%p26 bra 	$L__BB1_65;
	setp.neu.f32 	%p61, %f8, 0f7F800000;
	@%p61 bra 	$L__BB1_60;
	mov.f32 	%f330, 0f00000000;
	mul.rn.f32 	%f897, %f911, %f330;
	mov.b32 	%r1322, 0;
	bra.uni 	$L__BB1_65;
$L__BB1_60:
	mov.b32 	%r91, %f911;
	mov.b64 	%rd591, 0;
	mov.b32 	%r1319, 0;
	mov.u64 	%rd589, __cudart_i2opi_f;
	shl.b32 	%r658, %r91, 8;
	or.b32  	%r659, %r658, -2147483648;
	mov.u64 	%rd590, %rd2;
$L__BB1_61:
	.pragma "nounroll";
	ld.global.nc.u32 	%r657, [%rd589];
	mad.wide.u32 	%rd327, %r657, %r659, %rd591;
	shr.u64 	%rd591, %rd327, 32;
	st.local.u32 	[%rd590], %rd327;
	add.s32 	%r1319, %r1319, 1;
	add.s64 	%rd590, %rd590, 4;
	add.s64 	%rd589, %rd589, 4;
	setp.ne.s32 	%p62, %r1319, 6;
	@%p62 bra 	$L__BB1_61;
	shr.u32 	%r660, %r91, 23;
	st.local.u32 	[%rd2+24], %rd591;
	and.b32  	%r94, %r660, 31;
	and.b32  	%r661, %r660, 224;
	add.s32 	%r662, %r661, -128;
	shr.u32 	%r663, %r662, 5;
	mul.wide.u32 	%rd328, %r663, 4;
	sub.s64 	%rd59, %rd2, %rd328;
	ld.local.u32 	%r1320, [%rd59+24];
	ld.local.u32 	%r1321, [%rd59+20];
	setp.eq.s32 	%p63, %r94, 0;
	@%p63 bra 	$L__BB1_64;
	shf.l.wrap.b32 	%r1320, %r1321, %r1320, %r94;
	ld.local.u32 	%r664, [%rd59+16];
	shf.l.wrap.b32 	%r1321, %r664, %r1321, %r94;
$L__BB1_64:
	shr.u32 	%r665, %r1320, 30;
	shf.l.wrap.b32 	%r666, %r1321, %r1320, 2;
	shl.b32 	%r667, %r1321, 2;
	shr.u32 	%r668, %r666, 31;
	add.s32 	%r669, %r668, %r665;
	neg.s32 	%r670, %r669;
	setp.lt.s32 	%p64, %r91, 0;
	selp.b32 	%r1322, %r670, %r669, %p64;
	xor.b32  	%r671, %r666, %r91;
	shr.s32 	%r672, %r666, 31;
	xor.b32  	%r673, %r672, %r666;
	xor.b32  	%r674, %r672, %r667;
	cvt.u64.u32 	%rd329, %r673;
	shl.b64 	%rd330, %rd329, 32;
	cvt.u64.u32 	%rd331, %r674;
	or.b64  	%rd332, %rd330, %rd331;
	cvt.rn.f64.s64 	%fd21, %rd332;
	mul.f64 	%fd22, %fd21, 0d3BF921FB54442D19;
	cvt.rn.f32.f64 	%f328, %fd22;
	neg.f32 	%f329, %f328;
	setp.lt.s32 	%p65, %r671, 0;
	selp.f32 	%f897, %f329, %f328, %p65;
$L__BB1_65:
	add.s32 	%r676, %r1322, 1;
	mul.rn.f32 	%f331, %f897, %f897;
	and.b32  	%r677, %r1322, 1;
	setp.eq.b32 	%p67, %r677, 1;
	selp.f32 	%f332, %f897, 0f3F800000, %p67;
	fma.rn.f32 	%f333, %f331, %f332, 0f00000000;
	fma.rn.f32 	%f334, %f331, 0f37CBAC00, 0fBAB607ED;
	selp.f32 	%f335, 0fB94D4153, %f334, %p67;
	selp.f32 	%f336, 0f3C0885E4, 0f3D2AAABB, %p67;
	fma.rn.f32 	%f337, %f335, %f331, %f336;
	selp.f32 	%f338, 0fBE2AAAA8, 0fBEFFFFFF, %p67;
	fma.rn.f32 	%f339, %f337, %f331, %f338;
	fma.rn.f32 	%f340, %f339, %f333, %f332;
	and.b32  	%r678, %r676, 2;
	setp.eq.s32 	%p68, %r678, 0;
	mov.f32 	%f341, 0f00000000;
	sub.f32 	%f342, %f341, %f340;
	selp.f32 	%f343, %f340, %f342, %p68;
	fma.rn.f32 	%f45, %f13, %f343, %f41;
	mov.u32 	%r1326, %r1338;
	mov.f32 	%f898, %f901;
	@%p26 bra 	$L__BB1_73;
	setp.neu.f32 	%p69, %f8, 0f7F800000;
	@%p69 bra 	$L__BB1_68;
	mov.f32 	%f346, 0f00000000;
	mul.rn.f32 	%f898, %f911, %f346;
	mov.b32 	%r1326, 0;
	bra.uni 	$L__BB1_73;
$L__BB1_68:
	mov.b32 	%r103, %f911;
	mov.b64 	%rd594, 0;
	mov.b32 	%r1323, 0;
	mov.u64 	%rd592, __cudart_i2opi_f;
	shl.b32 	%r681, %r103, 8;
	or.b32  	%r682, %r681, -2147483648;
	mov.u64 	%rd593, %rd2;
$L__BB1_69:
	.pragma "nounroll";
	ld.global.nc.u32 	%r680, [%rd592];
	mad.wide.u32 	%rd335, %r680, %r682, %rd594;
	shr.u64 	%rd594, %rd335, 32;
	st.local.u32 	[%rd593], %rd335;
	add.s32 	%r1323, %r1323, 1;
	add.s64 	%rd593, %rd593, 4;
	add.s64 	%rd592, %rd592, 4;
	setp.ne.s32 	%p70, %r1323, 6;
	@%p70 bra 	$L__BB1_69;
	shr.u32 	%r683, %r103, 23;
	st.local.u32 	[%rd2+24], %rd594;
	and.b32  	%r106, %r683, 31;
	and.b32  	%r684, %r683, 224;
	add.s32 	%r685, %r684, -128;
	shr.u32 	%r686, %r685, 5;
	mul.wide.u32 	%rd336, %r686, 4;
	sub.s64 	%rd66, %rd2, %rd336;
	ld.local.u32 	%r1324, [%rd66+24];
	ld.local.u32 	%r1325, [%rd66+20];
	setp.eq.s32 	%p71, %r106, 0;
	@%p71 bra 	$L__BB1_72;
	shf.l.wrap.b32 	%r1324, %r1325, %r1324, %r106;
	ld.local.u32 	%r687, [%rd66+16];
	shf.l.wrap.b32 	%r1325, %r687, %r1325, %r106;
$L__BB1_72:
	shr.u32 	%r688, %r1324, 30;
	shf.l.wrap.b32 	%r689, %r1325, %r1324, 2;
	shl.b32 	%r690, %r1325, 2;
	shr.u32 	%r691, %r689, 31;
	add.s32 	%r692, %r691, %r688;
	neg.s32 	%r693, %r692;
	setp.lt.s32 	%p72, %r103, 0;
	selp.b32 	%r1326, %r693, %r692, %p72;
	xor.b32  	%r694, %r689, %r103;
	shr.s32 	%r695, %r689, 31;
	xor.b32  	%r696, %r695, %r689;
	xor.b32  	%r697, %r695, %r690;
	cvt.u64.u32 	%rd337, %r696;
	shl.b64 	%rd338, %rd337, 32;
	cvt.u64.u32 	%rd339, %r697;
	or.b64  	%rd340, %rd338, %rd339;
	cvt.rn.f64.s64 	%fd23, %rd340;
	mul.f64 	%fd24, %fd23, 0d3BF921FB54442D19;
	cvt.rn.f32.f64 	%f344, %fd24;
	neg.f32 	%f345, %f344;
	setp.lt.s32 	%p73, %r694, 0;
	selp.f32 	%f898, %f345, %f344, %p73;
$L__BB1_73:
	mul.rn.f32 	%f347, %f898, %f898;
	and.b32  	%r699, %r1326, 1;
	setp.eq.b32 	%p75, %r699, 1;
	selp.f32 	%f348, 0f3F800000, %f898, %p75;
	fma.rn.f32 	%f349, %f347, %f348, 0f00000000;
	fma.rn.f32 	%f350, %f347, 0f37CBAC00, 0fBAB607ED;
	selp.f32 	%f351, %f350, 0fB94D4153, %p75;
	selp.f32 	%f352, 0f3D2AAABB, 0f3C0885E4, %p75;
	fma.rn.f32 	%f353, %f351, %f347, %f352;
	selp.f32 	%f354, 0fBEFFFFFF, 0fBE2AAAA8, %p75;
	fma.rn.f32 	%f355, %f353, %f347, %f354;
	fma.rn.f32 	%f356, %f355, %f349, %f348;
	and.b32  	%r700, %r1326, 2;
	setp.eq.s32 	%p76, %r700, 0;
	mov.f32 	%f357, 0f00000000;
	sub.f32 	%f358, %f357, %f356;
	selp.f32 	%f359, %f356, %f358, %p76;
	mul.f32 	%f49, %f18, %f359;
	mov.u32 	%r1330, %r1338;
	mov.f32 	%f899, %f901;
	@%p26 bra 	$L__BB1_81;
	setp.neu.f32 	%p77, %f8, 0f7F800000;
	@%p77 bra 	$L__BB1_76;
	mov.f32 	%f362, 0f00000000;
	mul.rn.f32 	%f899, %f911, %f362;
	mov.b32 	%r1330, 0;
	bra.uni 	$L__BB1_81;
$L__BB1_76:
	mov.b32 	%r115, %f911;
	mov.b64 	%rd597, 0;
	mov.b32 	%r1327, 0;
	mov.u64 	%rd595, __cudart_i2opi_f;
	shl.b32 	%r703, %r115, 8;
	or.b32  	%r704, %r703, -2147483648;
	mov.u64 	%rd596, %rd2;
$L__BB1_77:
	.pragma "nounroll";
	ld.global.nc.u32 	%r702, [%rd595];
	mad.wide.u32 	%rd343, %r702, %r704, %rd597;
	shr.u64 	%rd597, %rd343, 32;
	st.local.u32 	[%rd596], %rd343;
	add.s32 	%r1327, %r1327, 1;
	add.s64 	%rd596, %rd596, 4;
	add.s64 	%rd595, %rd595, 4;
	setp.ne.s32 	%p78, %r1327, 6;
	@%p78 bra 	$L__BB1_77;
	shr.u32 	%r705, %r115, 23;
	st.local.u32 	[%rd2+24], %rd597;
	and.b32  	%r118, %r705, 31;
	and.b32  	%r706, %r705, 224;
	add.s32 	%r707, %r706, -128;
	shr.u32 	%r708, %r707, 5;
	mul.wide.u32 	%rd344, %r708, 4;
	sub.s64 	%rd73, %rd2, %rd344;
	ld.local.u32 	%r1328, [%rd73+24];
	ld.local.u32 	%r1329, [%rd73+20];
	setp.eq.s32 	%p79, %r118, 0;
	@%p79 bra 	$L__BB1_80;
	shf.l.wrap.b32 	%r1328, %r1329, %r1328, %r118;
	ld.local.u32 	%r709, [%rd73+16];
	shf.l.wrap.b32 	%r1329, %r709, %r1329, %r118;
$L__BB1_80:
	shr.u32 	%r710, %r1328, 30;
	shf.l.wrap.b32 	%r711, %r1329, %r1328, 2;
	shl.b32 	%r712, %r1329, 2;
	shr.u32 	%r713, %r711, 31;
	add.s32 	%r714, %r713, %r710;
	neg.s32 	%r715, %r714;
	setp.lt.s32 	%p80, %r115, 0;
	selp.b32 	%r1330, %r715, %r714, %p80;
	xor.b32  	%r716, %r711, %r115;
	shr.s32 	%r717, %r711, 31;
	xor.b32  	%r718, %r717, %r711;
	xor.b32  	%r719, %r717, %r712;
	cvt.u64.u32 	%rd345, %r718;
	shl.b64 	%rd346, %rd345, 32;
	cvt.u64.u32 	%rd347, %r719;
	or.b64  	%rd348, %rd346, %rd347;
	cvt.rn.f64.s64 	%fd25, %rd348;
	mul.f64 	%fd26, %fd25, 0d3BF921FB54442D19;
	cvt.rn.f32.f64 	%f360, %fd26;
	neg.f32 	%f361, %f360;
	setp.lt.s32 	%p81, %r716, 0;
	selp.f32 	%f899, %f361, %f360, %p81;
$L__BB1_81:
	add.s32 	%r721, %r1330, 1;
	mul.rn.f32 	%f363, %f899, %f899;
	and.b32  	%r722, %r1330, 1;
	setp.eq.b32 	%p83, %r722, 1;
	selp.f32 	%f364, %f899, 0f3F800000, %p83;
	fma.rn.f32 	%f365, %f363, %f364, 0f00000000;
	fma.rn.f32 	%f366, %f363, 0f37CBAC00, 0fBAB607ED;
	selp.f32 	%f367, 0fB94D4153, %f366, %p83;
	selp.f32 	%f368, 0f3C0885E4, 0f3D2AAABB, %p83;
	fma.rn.f32 	%f369, %f367, %f363, %f368;
	selp.f32 	%f370, 0fBE2AAAA8, 0fBEFFFFFF, %p83;
	fma.rn.f32 	%f371, %f369, %f363, %f370;
	fma.rn.f32 	%f372, %f371, %f365, %f364;
	and.b32  	%r723, %r721, 2;
	setp.eq.s32 	%p84, %r723, 0;
	mov.f32 	%f373, 0f00000000;
	sub.f32 	%f374, %f373, %f372;
	selp.f32 	%f375, %f372, %f374, %p84;
	fma.rn.f32 	%f376, %f23, %f375, %f49;
	mul.f32 	%f377, %f376, %f4;
	fma.rn.f32 	%f53, %f45, %f2, %f377;
	mov.u32 	%r1334, %r1338;
	mov.f32 	%f900, %f901;
	@%p26 bra 	$L__BB1_89;
	setp.neu.f32 	%p85, %f8, 0f7F800000;
	@%p85 bra 	$L__BB1_84;
	mov.f32 	%f380, 0f00000000;
	mul.rn.f32 	%f900, %f911, %f380;
	mov.b32 	%r1334, 0;
	bra.uni 	$L__BB1_89;
$L__BB1_84:
	mov.b32 	%r127, %f911;
	mov.b64 	%rd600, 0;
	mov.b32 	%r1331, 0;
	mov.u64 	%rd598, __cudart_i2opi_f;
	shl.b32 	%r726, %r127, 8;
	or.b32  	%r727, %r726, -2147483648;
	mov.u64 	%rd599, %rd2;
$L__BB1_85:
	.pragma "nounroll";
	ld.global.nc.u32 	%r725, [%rd598];
	mad.wide.u32 	%rd351, %r725, %r727, %rd600;
	shr.u64 	%rd600, %rd351, 32;
	st.local.u32 	[%rd599], %rd351;
	add.s32 	%r1331, %r1331, 1;
	add.s64 	%rd599, %rd599, 4;
	add.s64 	%rd598, %rd598, 4;
	setp.ne.s32 	%p86, %r1331, 6;
	@%p86 bra 	$L__BB1_85;
	shr.u32 	%r728, %r127, 23;
	st.local.u32 	[%rd2+24], %rd600;
	and.b32  	%r130, %r728, 31;
	and.b32  	%r729, %r728, 224;
	add.s32 	%r730, %r729, -128;
	shr.u32 	%r731, %r730, 5;
	mul.wide.u32 	%rd352, %r731, 4;
	sub.s64 	%rd80, %rd2, %rd352;
	ld.local.u32 	%r1332, [%rd80+24];
	ld.local.u32 	%r1333, [%rd80+20];
	setp.eq.s32 	%p87, %r130, 0;
	@%p87 bra 	$L__BB1_88;
	shf.l.wrap.b32 	%r1332, %r1333, %r1332, %r130;
	ld.local.u32 	%r732, [%rd80+16];
	shf.l.wrap.b32 	%r1333, %r732, %r1333, %r130;
$L__BB1_88:
	shr.u32 	%r733, %r1332, 30;
	shf.l.wrap.b32 	%r734, %r1333, %r1332, 2;
	shl.b32 	%r735, %r1333, 2;
	shr.u32 	%r736, %r734, 31;
	add.s32 	%r737, %r736, %r733;
	neg.s32 	%r738, %r737;
	setp.lt.s32 	%p88, %r127, 0;
	selp.b32 	%r1334, %r738, %r737, %p88;
	xor.b32  	%r739, %r734, %r127;
	shr.s32 	%r740, %r734, 31;
	xor.b32  	%r741, %r740, %r734;
	xor.b32  	%r742, %r740, %r735;
	cvt.u64.u32 	%rd353, %r741;
	shl.b64 	%rd354, %rd353, 32;
	cvt.u64.u32 	%rd355, %r742;
	or.b64  	%rd356, %rd354, %rd355;
	cvt.rn.f64.s64 	%fd27, %rd356;
	mul.f64 	%fd28, %fd27, 0d3BF921FB54442D19;
	cvt.rn.f32.f64 	%f378, %fd28;
	neg.f32 	%f379, %f378;
	setp.lt.s32 	%p89, %r739, 0;
	selp.f32 	%f900, %f379, %f378, %p89;
$L__BB1_89:
	setp.ltu.f32 	%p90, %f8, 0f47CE4780;
	mul.rn.f32 	%f381, %f900, %f900;
	and.b32  	%r744, %r1334, 1;
	setp.eq.b32 	%p91, %r744, 1;
	selp.f32 	%f382, 0f3F800000, %f900, %p91;
	fma.rn.f32 	%f383, %f381, %f382, 0f00000000;
	fma.rn.f32 	%f384, %f381, 0f37CBAC00, 0fBAB607ED;
	selp.f32 	%f385, %f384, 0fB94D4153, %p91;
	selp.f32 	%f386, 0f3D2AAABB, 0f3C0885E4, %p91;
	fma.rn.f32 	%f387, %f385, %f381, %f386;
	selp.f32 	%f388, 0fBEFFFFFF, 0fBE2AAAA8, %p91;
	fma.rn.f32 	%f389, %f387, %f381, %f388;
	fma.rn.f32 	%f390, %f389, %f383, %f382;
	and.b32  	%r745, %r1334, 2;
	setp.eq.s32 	%p92, %r745, 0;
	mov.f32 	%f391, 0f00000000;
	sub.f32 	%f392, %f391, %f390;
	selp.f32 	%f393, %f390, %f392, %p92;
	mul.f32 	%f57, %f28, %f393;
	@%p90 bra 	$L__BB1_97;
	setp.neu.f32 	%p93, %f8, 0f7F800000;
	@%p93 bra 	$L__BB1_92;
	mov.f32 	%f396, 0f00000000;
	mul.rn.f32 	%f901, %f911, %f396;
	mov.b32 	%r1338, 0;
	bra.uni 	$L__BB1_97;
$L__BB1_92:
	mov.b32 	%r139, %f911;
	shl.b32 	%r747, %r139, 8;
	or.b32  	%r140, %r747, -2147483648;
	mov.b64 	%rd603, 0;
	mov.b32 	%r1335, 0;
	mov.u64 	%rd601, __cudart_i2opi_f;
	mov.u64 	%rd602, %rd2;
$L__BB1_93:
	.pragma "nounroll";
	ld.global.nc.u32 	%r748, [%rd601];
	mad.wide.u32 	%rd359, %r748, %r140, %rd603;
	shr.u64 	%rd603, %rd359, 32;
	st.local.u32 	[%rd602], %rd359;
	add.s32 	%r1335, %r1335, 1;
	add.s64 	%rd602, %rd602, 4;
	add.s64 	%rd601, %rd601, 4;
	setp.ne.s32 	%p94, %r1335, 6;
	@%p94 bra 	$L__BB1_93;
	shr.u32 	%r749, %r139, 23;
	st.local.u32 	[%rd2+24], %rd603;
	and.b32  	%r143, %r749, 31;
	and.b32  	%r750, %r749, 224;
	add.s32 	%r751, %r750, -128;
	shr.u32 	%r752, %r751, 5;
	mul.wide.u32 	%rd360, %r752, 4;
	sub.s64 	%rd87, %rd2, %rd360;
	ld.local.u32 	%r1336, [%rd87+24];
	ld.local.u32 	%r1337, [%rd87+20];
	setp.eq.s32 	%p95, %r143, 0;
	@%p95 bra 	$L__BB1_96;
	shf.l.wrap.b32 	%r1336, %r1337, %r1336, %r143;
	ld.local.u32 	%r753, [%rd87+16];
	shf.l.wrap.b32 	%r1337, %r753, %r1337, %r143;
$L__BB1_96:
	shr.u32 	%r754, %r1336, 30;
	shf.l.wrap.b32 	%r755, %r1337, %r1336, 2;
	shl.b32 	%r756, %r1337, 2;
	shr.u32 	%r757, %r755, 31;
	add.s32 	%r758, %r757, %r754;
	neg.s32 	%r759, %r758;
	setp.lt.s32 	%p96, %r139, 0;
	selp.b32 	%r1338, %r759, %r758, %p96;
	xor.b32  	%r760, %r755, %r139;
	shr.s32 	%r761, %r755, 31;
	xor.b32  	%r762, %r761, %r755;
	xor.b32  	%r763, %r761, %r756;
	cvt.u64.u32 	%rd361, %r762;
	shl.b64 	%rd362, %rd361, 32;
	cvt.u64.u32 	%rd363, %r763;
	or.b64  	%rd364, %rd362, %rd363;
	cvt.rn.f64.s64 	%fd29, %rd364;
	mul.f64 	%fd30, %fd29, 0d3BF921FB54442D19;
	cvt.rn.f32.f64 	%f394, %fd30;
	neg.f32 	%f395, %f394;
	setp.lt.s32 	%p97, %r760, 0;
	selp.f32 	%f901, %f395, %f394, %p97;
$L__BB1_97:
	ld.param.u64 	%rd565, [_Z14AffineBackwardPKfPKiS0_iS0_S0_PfS3__param_5];
	add.s32 	%r765, %r1338, 1;
	mul.rn.f32 	%f398, %f901, %f901;
	and.b32  	%r766, %r1338, 1;
	setp.eq.b32 	%p98, %r766, 1;
	selp.f32 	%f399, %f901, 0f3F800000, %p98;
	fma.rn.f32 	%f400, %f398, %f399, 0f00000000;
	fma.rn.f32 	%f401, %f398, 0f37CBAC00, 0fBAB607ED;
	selp.f32 	%f402, 0fB94D4153, %f401, %p98;
	selp.f32 	%f403, 0f3C0885E4, 0f3D2AAABB, %p98;
	fma.rn.f32 	%f404, %f402, %f398, %f403;
	selp.f32 	%f405, 0fBE2AAAA8, 0fBEFFFFFF, %p98;
	fma.rn.f32 	%f406, %f404, %f398, %f405;
	fma.rn.f32 	%f407, %f406, %f400, %f399;
	and.b32  	%r767, %r765, 2;
	setp.eq.s32 	%p99, %r767, 0;
	mov.f32 	%f909, 0f00000000;
	sub.f32 	%f408, %f909, %f407;
	selp.f32 	%f409, %f407, %f408, %p99;
	fma.rn.f32 	%f410, %f33, %f409, %f57;
	add.f32 	%f411, %f53, %f410;
	cvt.f64.f32 	%fd31, %f37;
	fma.rn.f64 	%fd32, %fd31, 0d3FE0000000000000, 0d3FE0000000000000;
	cvt.f64.f32 	%fd33, %f1;
	mul.f64 	%fd34, %fd32, %fd33;
	cvt.rn.f32.f64 	%f61, %fd34;
	cvt.f64.f32 	%fd35, %f411;
	fma.rn.f64 	%fd36, %fd35, 0d3FE0000000000000, 0d3FE0000000000000;
	cvt.f64.f32 	%fd37, %f3;
	mul.f64 	%fd38, %fd36, %fd37;
	cvt.rn.f32.f64 	%f62, %fd38;
	cvt.rmi.f32.f32 	%f412, %f61;
	cvt.rzi.s32.f32 	%r1339, %f412;
	cvt.rn.f32.s32 	%f902, %r1339;
	cvt.rpi.f32.f32 	%f64, %f61;
	setp.ltu.f32 	%p100, %f64, %f902;
	cvta.to.global.u64 	%rd365, %rd565;
	mul.wide.s32 	%rd366, %r1, 4;
	add.s64 	%rd88, %rd365, %rd366;
	mov.f32 	%f910, %f909;
	@%p100 bra 	$L__BB1_110;
	ld.param.u64 	%rd566, [_Z14AffineBackwardPKfPKiS0_iS0_S0_PfS3__param_6];
	cvt.rmi.f32.f32 	%f414, %f62;
	cvt.rzi.s32.f32 	%r153, %f414;
	cvt.rn.f32.s32 	%f65, %r153;
	cvt.rpi.f32.f32 	%f66, %f62;
	cvta.to.global.u64 	%rd89, %rd260;
	cvta.to.global.u64 	%rd90, %rd566;
	mov.f32 	%f910, 0f00000000;
	mov.f32 	%f909, %f910;
$L__BB1_99:
	setp.ltu.f32 	%p101, %f66, %f65;
	@%p101 bra 	$L__BB1_108;
	sub.f32 	%f415, %f61, %f902;
	abs.f32 	%f416, %f415;
	mov.f32 	%f417, 0f3F800000;
	sub.f32 	%f70, %f417, %f416;
	mov.f32 	%f905, %f65;
	mov.u32 	%r1340, %r153;
$L__BB1_101:
	setp.lt.s32 	%p103, %r1339, 0;
	mov.pred 	%p304, -1;
	@%p103 bra 	$L__BB1_103;
	ld.global.u32 	%r768, [%rd1+4];
	setp.ge.s32 	%p304, %r1339, %r768;
$L__BB1_103:
	setp.gt.s32 	%p104, %r1340, -1;
	not.pred 	%p105, %p304;
	and.pred  	%p106, %p104, %p105;
	mov.f32 	%f908, 0f00000000;
	@%p106 bra 	$L__BB1_105;
	ld.global.u32 	%r1343, [%rd1+8];
	ld.global.u32 	%r1342, [%rd1+4];
	ld.global.u32 	%r1341, [%rd1];
	bra.uni 	$L__BB1_107;
$L__BB1_105:
	ld.global.u32 	%r1341, [%rd1];
	setp.ge.s32 	%p107, %r1340, %r1341;
	ld.global.u32 	%r1343, [%rd1+8];
	ld.global.u32 	%r1342, [%rd1+4];
	@%p107 bra 	$L__BB1_107;
	mad.lo.s32 	%r769, %r1343, %r3, %r2;
	mad.lo.s32 	%r770, %r769, %r1342, %r1339;
	mad.lo.s32 	%r771, %r770, %r1341, %r1340;
	mul.wide.s32 	%rd367, %r771, 4;
	add.s64 	%rd368, %rd89, %rd367;
	ld.global.f32 	%f908, [%rd368];
$L__BB1_107:
	setp.gt.f32 	%p108, %f902, %f61;
	ld.global.f32 	%f420, [%rd88];
	mul.f32 	%f421, %f70, %f420;
	sub.f32 	%f422, %f62, %f905;
	abs.f32 	%f423, %f422;
	mov.f32 	%f424, 0f3F800000;
	sub.f32 	%f425, %f424, %f423;
	mad.lo.s32 	%r772, %r1343, %r3, %r2;
	mad.lo.s32 	%r773, %r772, %r1342, %r1339;
	mad.lo.s32 	%r774, %r773, %r1341, %r1340;
	mul.wide.s32 	%rd369, %r774, 4;
	add.s64 	%rd370, %rd90, %rd369;
	ld.global.f32 	%f426, [%rd370];
	fma.rn.f32 	%f427, %f425, %f421, %f426;
	st.global.f32 	[%rd370], %f427;
	mul.f32 	%f428, %f425, %f908;
	cvt.f64.f32 	%fd39, %f428;
	neg.f64 	%fd40, %fd39;
	selp.f64 	%fd41, %fd39, %fd40, %p108;
	cvt.f64.f32 	%fd42, %f909;
	add.f64 	%fd43, %fd41, %fd42;
	cvt.rn.f32.f64 	%f909, %fd43;
	mul.f32 	%f429, %f70, %f908;
	cvt.f64.f32 	%fd44, %f429;
	setp.gt.f32 	%p109, %f905, %f62;
	neg.f64 	%fd45, %fd44;
	selp.f64 	%fd46, %fd44, %fd45, %p109;
	cvt.f64.f32 	%fd47, %f910;
	add.f64 	%fd48, %fd46, %fd47;
	cvt.rn.f32.f64 	%f910, %fd48;
	add.s32 	%r1340, %r1340, 1;
	cvt.rn.f32.s32 	%f905, %r1340;
	setp.ge.f32 	%p110, %f66, %f905;
	@%p110 bra 	$L__BB1_101;
$L__BB1_108:
	add.s32 	%r1339, %r1339, 1;
	cvt.rn.f32.s32 	%f902, %r1339;
	setp.ge.f32 	%p111, %f64, %f902;
	@%p111 bra 	$L__BB1_99;
	ld.global.f32 	%f911, [%rd3+24];
$L__BB1_110:
	ld.param.u64 	%rd567, [_Z14AffineBackwardPKfPKiS0_iS0_S0_PfS3__param_7];
	cvta.to.global.u64 	%rd371, %rd567;
	mul.wide.s32 	%rd372, %r4, 4;
	add.s64 	%rd91, %rd371, %rd372;
	mul.f32 	%f430, %f911, 0f3F22F983;
	cvt.rni.s32.f32 	%r1351, %f430;
	cvt.rn.f32.s32 	%f431, %r1351;
	fma.rn.f32 	%f432, %f431, 0fBFC90FDA, %f911;
	fma.rn.f32 	%f433, %f431, 0fB3A22168, %f432;
	fma.rn.f32 	%f915, %f431, 0fA7C234C5, %f433;
	abs.f32 	%f87, %f911;
	setp.ltu.f32 	%p112, %f87, 0f47CE4780;
	mov.u32 	%r1347, %r1351;
	mov.f32 	%f914, %f915;
	@%p112 bra 	$L__BB1_118;
	setp.neu.f32 	%p113, %f87, 0f7F800000;
	@%p113 bra 	$L__BB1_113;
	mov.f32 	%f436, 0f00000000;
	mul.rn.f32 	%f914, %f911, %f436;
	mov.b32 	%r1347, 0;
	bra.uni 	$L__BB1_118;
$L__BB1_113:
	mov.b32 	%r168, %f911;
	shl.b32 	%r776, %r168, 8;
	or.b32  	%r169, %r776, -2147483648;
	mov.b64 	%rd606, 0;
	mov.b32 	%r1344, 0;
	mov.u64 	%rd604, __cudart_i2opi_f;
	mov.u64 	%rd605, %rd2;
$L__BB1_114:
	.pragma "nounroll";
	ld.global.nc.u32 	%r777, [%rd604];
	mad.wide.u32 	%rd375, %r777, %r169, %rd606;
	shr.u64 	%rd606, %rd375, 32;
	st.local.u32 	[%rd605], %rd375;
	add.s32 	%r1344, %r1344, 1;
	add.s64 	%rd605, %rd605, 4;
	add.s64 	%rd604, %rd604, 4;
	setp.ne.s32 	%p114, %r1344, 6;
	@%p114 bra 	$L__BB1_114;
	shr.u32 	%r778, %r168, 23;
	st.local.u32 	[%rd2+24], %rd606;
	and.b32  	%r172, %r778, 31;
	and.b32  	%r779, %r778, 224;
	add.s32 	%r780, %r779, -128;
	shr.u32 	%r781, %r780, 5;
	mul.wide.u32 	%rd376, %r781, 4;
	sub.s64 	%rd98, %rd2, %rd376;
	ld.local.u32 	%r1345, [%rd98+24];
	ld.local.u32 	%r1346, [%rd98+20];
	setp.eq.s32 	%p115, %r172, 0;
	@%p115 bra 	$L__BB1_117;
	shf.l.wrap.b32 	%r1345, %r1346, %r1345, %r172;
	ld.local.u32 	%r782, [%rd98+16];
	shf.l.wrap.b32 	%r1346, %r782, %r1346, %r172;
$L__BB1_117:
	shr.u32 	%r783, %r1345, 30;
	shf.l.wrap.b32 	%r784, %r1346, %r1345, 2;
	shl.b32 	%r785, %r1346, 2;
	shr.u32 	%r786, %r784, 31;
	add.s32 	%r787, %r786, %r783;
	neg.s32 	%r788, %r787;
	setp.lt.s32 	%p116, %r168, 0;
	selp.b32 	%r1347, %r788, %r787, %p116;
	xor.b32  	%r789, %r784, %r168;
	shr.s32 	%r790, %r784, 31;
	xor.b32  	%r791, %r790, %r784;
	xor.b32  	%r792, %r790, %r785;
	cvt.u64.u32 	%rd377, %r791;
	shl.b64 	%rd378, %rd377, 32;
	cvt.u64.u32 	%rd379, %r792;
	or.b64  	%rd380, %rd378, %rd379;
	cvt.rn.f64.s64 	%fd49, %rd380;
	mul.f64 	%fd50, %fd49, 0d3BF921FB54442D19;
	cvt.rn.f32.f64 	%f434, %fd50;
	neg.f32 	%f435, %f434;
	setp.lt.s32 	%p117, %r789, 0;
	selp.f32 	%f914, %f435, %f434, %p117;
$L__BB1_118:
	setp.ltu.f32 	%p118, %f87, 0f47CE4780;
	add.s32 	%r794, %r1347, 1;
	mul.rn.f32 	%f437, %f914, %f914;
	and.b32  	%r795, %r1347, 1;
	setp.eq.b32 	%p119, %r795, 1;
	selp.f32 	%f438, %f914, 0f3F800000, %p119;
	fma.rn.f32 	%f439, %f437, %f438, 0f00000000;
	fma.rn.f32 	%f440, %f437, 0f37CBAC00, 0fBAB607ED;
	selp.f32 	%f441, 0fB94D4153, %f440, %p119;
	selp.f32 	%f442, 0f3C0885E4, 0f3D2AAABB, %p119;
	fma.rn.f32 	%f443, %f441, %f437, %f442;
	selp.f32 	%f444, 0fBE2AAAA8, 0fBEFFFFFF, %p119;
	fma.rn.f32 	%f445, %f443, %f437, %f444;
	fma.rn.f32 	%f446, %f445, %f439, %f438;
	and.b32  	%r796, %r794, 2;
	setp.eq.s32 	%p120, %r796, 0;
	mov.f32 	%f447, 0f00000000;
	sub.f32 	%f448, %f447, %f446;
	selp.f32 	%f91, %f446, %f448, %p120;
	@%p118 bra 	$L__BB1_126;
	setp.neu.f32 	%p121, %f87, 0f7F800000;
	@%p121 bra 	$L__BB1_121;
	mov.f32 	%f451, 0f00000000;
	mul.rn.f32 	%f915, %f911, %f451;
	mov.b32 	%r1351, 0;
	bra.uni 	$L__BB1_126;
$L__BB1_121:
	mov.b32 	%r181, %f911;
	shl.b32 	%r798, %r181, 8;
	or.b32  	%r182, %r798, -2147483648;
	mov.b64 	%rd609, 0;
	mov.b32 	%r1348, 0;
	mov.u64 	%rd607, __cudart_i2opi_f;
	mov.u64 	%rd608, %rd2;
$L__BB1_122:
	.pragma "nounroll";
	ld.global.nc.u32 	%r799, [%rd607];
	mad.wide.u32 	%rd383, %r799, %r182, %rd609;
	shr.u64 	%rd609, %rd383, 32;
	st.local.u32 	[%rd608], %rd383;
	add.s32 	%r1348, %r1348, 1;
	add.s64 	%rd608, %rd608, 4;
	add.s64 	%rd607, %rd607, 4;
	setp.ne.s32 	%p122, %r1348, 6;
	@%p122 bra 	$L__BB1_122;
	shr.u32 	%r800, %r181, 23;
	st.local.u32 	[%rd2+24], %rd609;
	and.b32  	%r185, %r800, 31;
	and.b32  	%r801, %r800, 224;
	add.s32 	%r802, %r801, -128;
	shr.u32 	%r803, %r802, 5;
	mul.wide.u32 	%rd384, %r803, 4;
	sub.s64 	%rd105, %rd2, %rd384;
	ld.local.u32 	%r1349, [%rd105+24];
	ld.local.u32 	%r1350, [%rd105+20];
	setp.eq.s32 	%p123, %r185, 0;
	@%p123 bra 	$L__BB1_125;
	shf.l.wrap.b32 	%r1349, %r1350, %r1349, %r185;
	ld.local.u32 	%r804, [%rd105+16];
	shf.l.wrap.b32 	%r1350, %r804, %r1350, %r185;
$L__BB1_125:
	shr.u32 	%r805, %r1349, 30;
	shf.l.wrap.b32 	%r806, %r1350, %r1349, 2;
	shl.b32 	%r807, %r1350, 2;
	shr.u32 	%r808, %r806, 31;
	add.s32 	%r809, %r808, %r805;
	neg.s32 	%r810, %r809;
	setp.lt.s32 	%p124, %r181, 0;
	selp.b32 	%r1351, %r810, %r809, %p124;
	xor.b32  	%r811, %r806, %r181;
	shr.s32 	%r812, %r806, 31;
	xor.b32  	%r813, %r812, %r806;
	xor.b32  	%r814, %r812, %r807;
	cvt.u64.u32 	%rd385, %r813;
	shl.b64 	%rd386, %rd385, 32;
	cvt.u64.u32 	%rd387, %r814;
	or.b64  	%rd388, %rd386, %rd387;
	cvt.rn.f64.s64 	%fd51, %rd388;
	mul.f64 	%fd52, %fd51, 0d3BF921FB54442D19;
	cvt.rn.f32.f64 	%f449, %fd52;
	neg.f32 	%f450, %f449;
	setp.lt.s32 	%p125, %r811, 0;
	selp.f32 	%f915, %f450, %f449, %p125;
$L__BB1_126:
	mul.rn.f32 	%f452, %f915, %f915;
	and.b32  	%r816, %r1351, 1;
	setp.eq.b32 	%p126, %r816, 1;
	selp.f32 	%f453, 0f3F800000, %f915, %p126;
	fma.rn.f32 	%f454, %f452, %f453, 0f00000000;
	fma.rn.f32 	%f455, %f452, 0f37CBAC00, 0fBAB607ED;
	selp.f32 	%f456, %f455, 0fB94D4153, %p126;
	selp.f32 	%f457, 0f3D2AAABB, 0f3C0885E4, %p126;
	fma.rn.f32 	%f458, %f456, %f452, %f457;
	selp.f32 	%f459, 0fBEFFFFFF, 0fBE2AAAA8, %p126;
	fma.rn.f32 	%f460, %f458, %f452, %f459;
	fma.rn.f32 	%f461, %f460, %f454, %f453;
	and.b32  	%r817, %r1351, 2;
	setp.eq.s32 	%p127, %r817, 0;
	mov.f32 	%f462, 0f00000000;
	sub.f32 	%f463, %f462, %f461;
	selp.f32 	%f464, %f461, %f463, %p127;
	add.f32 	%f465, %f91, %f464;
	mul.f32 	%f466, %f465, %f2;
	mul.f32 	%f467, %f909, %f466;
	ld.global.f32 	%f468, [%rd88];
	mul.f32 	%f469, %f468, %f467;
	atom.global.add.f32 	%f470, [%rd91], %f469;
	ld.global.f32 	%f95, [%rd3+24];
	mul.f32 	%f471, %f95, 0f3F22F983;
	cvt.rni.s32.f32 	%r1359, %f471;
	cvt.rn.f32.s32 	%f472, %r1359;
	fma.rn.f32 	%f473, %f472, 0fBFC90FDA, %f95;
	fma.rn.f32 	%f474, %f472, 0fB3A22168, %f473;
	fma.rn.f32 	%f917, %f472, 0fA7C234C5, %f474;
	abs.f32 	%f97, %f95;
	setp.ltu.f32 	%p128, %f97, 0f47CE4780;
	mov.u32 	%r1355, %r1359;
	mov.f32 	%f916, %f917;
	@%p128 bra 	$L__BB1_134;
	setp.neu.f32 	%p129, %f97, 0f7F800000;
	@%p129 bra 	$L__BB1_129;
	mov.f32 	%f477, 0f00000000;
	mul.rn.f32 	%f916, %f95, %f477;
	mov.b32 	%r1355, 0;
	bra.uni 	$L__BB1_134;
$L__BB1_129:
	mov.b32 	%r195, %f95;
	shl.b32 	%r819, %r195, 8;
	or.b32  	%r196, %r819, -2147483648;
	mov.b64 	%rd612, 0;
	mov.b32 	%r1352, 0;
	mov.u64 	%rd610, __cudart_i2opi_f;
	mov.u64 	%rd611, %rd2;
$L__BB1_130:
	.pragma "nounroll";
	ld.global.nc.u32 	%r820, [%rd610];
	mad.wide.u32 	%rd391, %r820, %r196, %rd612;
	shr.u64 	%rd612, %rd391, 32;
	st.local.u32 	[%rd611], %rd391;
	add.s32 	%r1352, %r1352, 1;
	add.s64 	%rd611, %rd611, 4;
	add.s64 	%rd610, %rd610, 4;
	setp.ne.s32 	%p130, %r1352, 6;
	@%p130 bra 	$L__BB1_130;
	shr.u32 	%r821, %r195, 23;
	st.local.u32 	[%rd2+24], %rd612;
	and.b32  	%r199, %r821, 31;
	and.b32  	%r822, %r821, 224;
	add.s32 	%r823, %r822, -128;
	shr.u32 	%r824, %r823, 5;
	mul.wide.u32 	%rd392, %r824, 4;
	sub.s64 	%rd112, %rd2, %rd392;
	ld.local.u32 	%r1353, [%rd112+24];
	ld.local.u32 	%r1354, [%rd112+20];
	setp.eq.s32 	%p131, %r199, 0;
	@%p131 bra 	$L__BB1_133;
	shf.l.wrap.b32 	%r1353, %r1354, %r1353, %r199;
	ld.local.u32 	%r825, [%rd112+16];
	shf.l.wrap.b32 	%r1354, %r825, %r1354, %r199;
$L__BB1_133:
	shr.u32 	%r826, %r1353, 30;
	shf.l.wrap.b32 	%r827, %r1354, %r1353, 2;
	shl.b32 	%r828, %r1354, 2;
	shr.u32 	%r829, %r827, 31;
	add.s32 	%r830, %r829, %r826;
	neg.s32 	%r831, %r830;
	setp.lt.s32 	%p132, %r195, 0;
	selp.b32 	%r1355, %r831, %r830, %p132;
	xor.b32  	%r832, %r827, %r195;
	shr.s32 	%r833, %r827, 31;
	xor.b32  	%r834, %r833, %r827;
	xor.b32  	%r835, %r833, %r828;
	cvt.u64.u32 	%rd393, %r834;
	shl.b64 	%rd394, %rd393, 32;
	cvt.u64.u32 	%rd395, %r835;
	or.b64  	%rd396, %rd394, %rd395;
	cvt.rn.f64.s64 	%fd53, %rd396;
	mul.f64 	%fd54, %fd53, 0d3BF921FB54442D19;
	cvt.rn.f32.f64 	%f475, %fd54;
	neg.f32 	%f476, %f475;
	setp.lt.s32 	%p133, %r832, 0;
	selp.f32 	%f916, %f476, %f475, %p133;
$L__BB1_134:
	setp.ltu.f32 	%p134, %f97, 0f47CE4780;
	add.s32 	%r837, %r1355, 1;
	mul.rn.f32 	%f478, %f916, %f916;
	and.b32  	%r838, %r1355, 1;
	setp.eq.b32 	%p135, %r838, 1;
	selp.f32 	%f479, %f916, 0f3F800000, %p135;
	fma.rn.f32 	%f480, %f478, %f479, 0f00000000;
	fma.rn.f32 	%f481, %f478, 0f37CBAC00, 0fBAB607ED;
	selp.f32 	%f482, 0fB94D4153, %f481, %p135;
	selp.f32 	%f483, 0f3C0885E4, 0f3D2AAABB, %p135;
	fma.rn.f32 	%f484, %f482, %f478, %f483;
	selp.f32 	%f485, 0fBE2AAAA8, 0fBEFFFFFF, %p135;
	fma.rn.f32 	%f486, %f484, %f478, %f485;
	fma.rn.f32 	%f487, %f486, %f480, %f479;
	and.b32  	%r839, %r837, 2;
	setp.eq.s32 	%p136, %r839, 0;
	mov.f32 	%f488, 0f00000000;
	sub.f32 	%f489, %f488, %f487;
	selp.f32 	%f101, %f487, %f489, %p136;
	@%p134 bra 	$L__BB1_142;
	setp.neu.f32 	%p137, %f97, 0f7F800000;
	@%p137 bra 	$L__BB1_137;
	mov.f32 	%f492, 0f00000000;
	mul.rn.f32 	%f917, %f95, %f492;
	mov.b32 	%r1359, 0;
	bra.uni 	$L__BB1_142;
$L__BB1_137:
	mov.b32 	%r208, %f95;
	shl.b32 	%r841, %r208, 8;
	or.b32  	%r209, %r841, -2147483648;
	mov.b64 	%rd615, 0;
	mov.b32 	%r1356, 0;
	mov.u64 	%rd613, __cudart_i2opi_f;
	mov.u64 	%rd614, %rd2;
$L__BB1_138:
	.pragma "nounroll";
	ld.global.nc.u32 	%r842, [%rd613];
	mad.wide.u32 	%rd399, %r842, %r209, %rd615;
	shr.u64 	%rd615, %rd399, 32;
	st.local.u32 	[%rd614], %rd399;
	add.s32 	%r1356, %r1356, 1;
	add.s64 	%rd614, %rd614, 4;
	add.s64 	%rd613, %rd613, 4;
	setp.ne.s32 	%p138, %r1356, 6;
	@%p138 bra 	$L__BB1_138;
	shr.u32 	%r843, %r208, 23;
	st.local.u32 	[%rd2+24], %rd615;
	and.b32  	%r212, %r843, 31;
	and.b32  	%r844, %r843, 224;
	add.s32 	%r845, %r844, -128;
	shr.u32 	%r846, %r845, 5;
	mul.wide.u32 	%rd400, %r846, 4;
	sub.s64 	%rd119, %rd2, %rd400;
	ld.local.u32 	%r1357, [%rd119+24];
	ld.local.u32 	%r1358, [%rd119+20];
	setp.eq.s32 	%p139, %r212, 0;
	@%p139 bra 	$L__BB1_141;
	shf.l.wrap.b32 	%r1357, %r1358, %r1357, %r212;
	ld.local.u32 	%r847, [%rd119+16];
	shf.l.wrap.b32 	%r1358, %r847, %r1358, %r212;
$L__BB1_141:
	shr.u32 	%r848, %r1357, 30;
	shf.l.wrap.b32 	%r849, %r1358, %r1357, 2;
	shl.b32 	%r850, %r1358, 2;
	shr.u32 	%r851, %r849, 31;
	add.s32 	%r852, %r851, %r848;
	neg.s32 	%r853, %r852;
	setp.lt.s32 	%p140, %r208, 0;
	selp.b32 	%r1359, %r853, %r852, %p140;
	xor.b32  	%r854, %r849, %r208;
	shr.s32 	%r855, %r849, 31;
	xor.b32  	%r856, %r855, %r849;
	xor.b32  	%r857, %r855, %r850;
	cvt.u64.u32 	%rd401, %r856;
	shl.b64 	%rd402, %rd401, 32;
	cvt.u64.u32 	%rd403, %r857;
	or.b64  	%rd404, %rd402, %rd403;
	cvt.rn.f64.s64 	%fd55, %rd404;
	mul.f64 	%fd56, %fd55, 0d3BF921FB54442D19;
	cvt.rn.f32.f64 	%f490, %fd56;
	neg.f32 	%f491, %f490;
	setp.lt.s32 	%p141, %r854, 0;
	selp.f32 	%f917, %f491, %f490, %p141;
$L__BB1_142:
	mul.rn.f32 	%f493, %f917, %f917;
	and.b32  	%r859, %r1359, 1;
	setp.eq.b32 	%p142, %r859, 1;
	selp.f32 	%f494, 0f3F800000, %f917, %p142;
	fma.rn.f32 	%f495, %f493, %f494, 0f00000000;
	fma.rn.f32 	%f496, %f493, 0f37CBAC00, 0fBAB607ED;
	selp.f32 	%f497, %f496, 0fB94D4153, %p142;
	selp.f32 	%f498, 0f3D2AAABB, 0f3C0885E4, %p142;
	fma.rn.f32 	%f499, %f497, %f493, %f498;
	selp.f32 	%f500, 0fBEFFFFFF, 0fBE2AAAA8, %p142;
	fma.rn.f32 	%f501, %f499, %f493, %f500;
	fma.rn.f32 	%f502, %f501, %f495, %f494;
	and.b32  	%r860, %r1359, 2;
	setp.eq.s32 	%p143, %r860, 0;
	mov.f32 	%f503, 0f00000000;
	sub.f32 	%f504, %f503, %f502;
	selp.f32 	%f505, %f502, %f504, %p143;
	add.f32 	%f506, %f101, %f505;
	mul.f32 	%f507, %f506, %f4;
	mul.f32 	%f508, %f909, %f507;
	ld.global.f32 	%f509, [%rd88];
	mul.f32 	%f510, %f509, %f508;
	atom.global.add.f32 	%f511, [%rd91+8], %f510;
	ld.global.f32 	%f105, [%rd3+24];
	mul.f32 	%f512, %f105, 0f3F22F983;
	cvt.rni.s32.f32 	%r1367, %f512;
	cvt.rn.f32.s32 	%f513, %r1367;
	fma.rn.f32 	%f514, %f513, 0fBFC90FDA, %f105;
	fma.rn.f32 	%f515, %f513, 0fB3A22168, %f514;
	fma.rn.f32 	%f919, %f513, 0fA7C234C5, %f515;
	abs.f32 	%f107, %f105;
	setp.ltu.f32 	%p144, %f107, 0f47CE4780;
	mov.u32 	%r1363, %r1367;
	mov.f32 	%f918, %f919;
	@%p144 bra 	$L__BB1_150;
	setp.neu.f32 	%p145, %f107, 0f7F800000;
	@%p145 bra 	$L__BB1_145;
	mov.f32 	%f518, 0f00000000;
	mul.rn.f32 	%f918, %f105, %f518;
	mov.b32 	%r1363, 0;
	bra.uni 	$L__BB1_150;
$L__BB1_145:
	mov.b32 	%r222, %f105;
	shl.b32 	%r862, %r222, 8;
	or.b32  	%r223, %r862, -2147483648;
	mov.b64 	%rd618, 0;
	mov.b32 	%r1360, 0;
	mov.u64 	%rd616, __cudart_i2opi_f;
	mov.u64 	%rd617, %rd2;
$L__BB1_146:
	.pragma "nounroll";
	ld.global.nc.u32 	%r863, [%rd616];
	mad.wide.u32 	%rd407, %r863, %r223, %rd618;
	shr.u64 	%rd618, %rd407, 32;
	st.local.u32 	[%rd617], %rd407;
	add.s32 	%r1360, %r1360, 1;
	add.s64 	%rd617, %rd617, 4;
	add.s64 	%rd616, %rd616, 4;
	setp.ne.s32 	%p146, %r1360, 6;
	@%p146 bra 	$L__BB1_146;
	shr.u32 	%r864, %r222, 23;
	st.local.u32 	[%rd2+24], %rd618;
	and.b32  	%r226, %r864, 31;
	and.b32  	%r865, %r864, 224;
	add.s32 	%r866, %r865, -128;
	shr.u32 	%r867, %r866, 5;
	mul.wide.u32 	%rd408, %r867, 4;
	sub.s64 	%rd126, %rd2, %rd408;
	ld.local.u32 	%r1361, [%rd126+24];
	ld.local.u32 	%r1362, [%rd126+20];
	setp.eq.s32 	%p147, %r226, 0;
	@%p147 bra 	$L__BB1_149;
	shf.l.wrap.b32 	%r1361, %r1362, %r1361, %r226;
	ld.local.u32 	%r868, [%rd126+16];
	shf.l.wrap.b32 	%r1362, %r868, %r1362, %r226;
$L__BB1_149:
	shr.u32 	%r869, %r1361, 30;
	shf.l.wrap.b32 	%r870, %r1362, %r1361, 2;
	shl.b32 	%r871, %r1362, 2;
	shr.u32 	%r872, %r870, 31;
	add.s32 	%r873, %r872, %r869;
	neg.s32 	%r874, %r873;
	setp.lt.s32 	%p148, %r222, 0;
	selp.b32 	%r1363, %r874, %r873, %p148;
	xor.b32  	%r875, %r870, %r222;
	shr.s32 	%r876, %r870, 31;
	xor.b32  	%r877, %r876, %r870;
	xor.b32  	%r878, %r876, %r871;
	cvt.u64.u32 	%rd409, %r877;
	shl.b64 	%rd410, %rd409, 32;
	cvt.u64.u32 	%rd411, %r878;
	or.b64  	%rd412, %rd410, %rd411;
	cvt.rn.f64.s64 	%fd57, %rd412;
	mul.f64 	%fd58, %fd57, 0d3BF921FB54442D19;
	cvt.rn.f32.f64 	%f516, %fd58;
	neg.f32 	%f517, %f516;
	setp.lt.s32 	%p149, %r875, 0;
	selp.f32 	%f918, %f517, %f516, %p149;
$L__BB1_150:
	setp.ltu.f32 	%p150, %f107, 0f47CE4780;
	add.s32 	%r880, %r1363, 1;
	mul.rn.f32 	%f519, %f918, %f918;
	and.b32  	%r881, %r1363, 1;
	setp.eq.b32 	%p151, %r881, 1;
	selp.f32 	%f520, %f918, 0f3F800000, %p151;
	fma.rn.f32 	%f521, %f519, %f520, 0f00000000;
	fma.rn.f32 	%f522, %f519, 0f37CBAC00, 0fBAB607ED;
	selp.f32 	%f523, 0fB94D4153, %f522, %p151;
	selp.f32 	%f524, 0f3C0885E4, 0f3D2AAABB, %p151;
	fma.rn.f32 	%f525, %f523, %f519, %f524;
	selp.f32 	%f526, 0fBE2AAAA8, 0fBEFFFFFF, %p151;
	fma.rn.f32 	%f527, %f525, %f519, %f526;
	fma.rn.f32 	%f528, %f527, %f521, %f520;
	and.b32  	%r882, %r880, 2;
	setp.eq.s32 	%p152, %r882, 0;
	mov.f32 	%f529, 0f00000000;
	sub.f32 	%f530, %f529, %f528;
	selp.f32 	%f111, %f528, %f530, %p152;
	@%p150 bra 	$L__BB1_158;
	setp.neu.f32 	%p153, %f107, 0f7F800000;
	@%p153 bra 	$L__BB1_153;
	mov.f32 	%f533, 0f00000000;
	mul.rn.f32 	%f919, %f105, %f533;
	mov.b32 	%r1367, 0;
	bra.uni 	$L__BB1_158;
$L__BB1_153:
	mov.b32 	%r235, %f105;
	shl.b32 	%r884, %r235, 8;
	or.b32  	%r236, %r884, -2147483648;
	mov.b64 	%rd621, 0;
	mov.b32 	%r1364, 0;
	mov.u64 	%rd619, __cudart_i2opi_f;
	mov.u64 	%rd620, %rd2;
$L__BB1_154:
	.pragma "nounroll";
	ld.global.nc.u32 	%r885, [%rd619];
	mad.wide.u32 	%rd415, %r885, %r236, %rd621;
	shr.u64 	%rd621, %rd415, 32;
	st.local.u32 	[%rd620], %rd415;
	add.s32 	%r1364, %r1364, 1;
	add.s64 	%rd620, %rd620, 4;
	add.s64 	%rd619, %rd619, 4;
	setp.ne.s32 	%p154, %r1364, 6;
	@%p154 bra 	$L__BB1_154;
	shr.u32 	%r886, %r235, 23;
	st.local.u32 	[%rd2+24], %rd621;
	and.b32  	%r239, %r886, 31;
	and.b32  	%r887, %r886, 224;
	add.s32 	%r888, %r887, -128;
	shr.u32 	%r889, %r888, 5;
	mul.wide.u32 	%rd416, %r889, 4;
	sub.s64 	%rd133, %rd2, %rd416;
	ld.local.u32 	%r1365, [%rd133+24];
	ld.local.u32 	%r1366, [%rd133+20];
	setp.eq.s32 	%p155, %r239, 0;
	@%p155 bra 	$L__BB1_157;
	shf.l.wrap.b32 	%r1365, %r1366, %r1365, %r239;
	ld.local.u32 	%r890, [%rd133+16];
	shf.l.wrap.b32 	%r1366, %r890, %r1366, %r239;
$L__BB1_157:
	shr.u32 	%r891, %r1365, 30;
	shf.l.wrap.b32 	%r892, %r1366, %r1365, 2;
	shl.b32 	%r893, %r1366, 2;
	shr.u32 	%r894, %r892, 31;
	add.s32 	%r895, %r894, %r891;
	neg.s32 	%r896, %r895;
	setp.lt.s32 	%p156, %r235, 0;
	selp.b32 	%r1367, %r896, %r895, %p156;
	xor.b32  	%r897, %r892, %r235;
	shr.s32 	%r898, %r892, 31;
	xor.b32  	%r899, %r898, %r892;
	xor.b32  	%r900, %r898, %r893;
	cvt.u64.u32 	%rd417, %r899;
	shl.b64 	%rd418, %rd417, 32;
	cvt.u64.u32 	%rd419, %r900;
	or.b64  	%rd420, %rd418, %rd419;
	cvt.rn.f64.s64 	%fd59, %rd420;
	mul.f64 	%fd60, %fd59, 0d3BF921FB54442D19;
	cvt.rn.f32.f64 	%f531, %fd60;
	neg.f32 	%f532, %f531;
	setp.lt.s32 	%p157, %r897, 0;
	selp.f32 	%f919, %f532, %f531, %p157;
$L__BB1_158:
	mul.rn.f32 	%f534, %f919, %f919;
	and.b32  	%r902, %r1367, 1;
	setp.eq.b32 	%p158, %r902, 1;
	selp.f32 	%f535, 0f3F800000, %f919, %p158;
	fma.rn.f32 	%f536, %f534, %f535, 0f00000000;
	fma.rn.f32 	%f537, %f534, 0f37CBAC00, 0fBAB607ED;
	selp.f32 	%f538, %f537, 0fB94D4153, %p158;
	selp.f32 	%f539, 0f3D2AAABB, 0f3C0885E4, %p158;
	fma.rn.f32 	%f540, %f538, %f534, %f539;
	selp.f32 	%f541, 0fBEFFFFFF, 0fBE2AAAA8, %p158;
	fma.rn.f32 	%f542, %f540, %f534, %f541;
	fma.rn.f32 	%f543, %f542, %f536, %f535;
	and.b32  	%r903, %r1367, 2;
	setp.eq.s32 	%p159, %r903, 0;
	mov.f32 	%f544, 0f00000000;
	sub.f32 	%f545, %f544, %f543;
	selp.f32 	%f546, %f543, %f545, %p159;
	add.f32 	%f547, %f111, %f546;
	cvt.f64.f32 	%fd61, %f547;
	cvt.f64.f32 	%fd62, %f909;
	mul.f64 	%fd63, %fd62, %fd61;
	ld.global.f32 	%f548, [%rd88];
	cvt.f64.f32 	%fd64, %f548;
	mul.f64 	%fd65, %fd63, %fd64;
	cvt.rn.f32.f64 	%f549, %fd65;
	atom.global.add.f32 	%f550, [%rd91+16], %f549;
	ld.global.f32 	%f115, [%rd3+24];
	mul.f32 	%f551, %f115, 0f3F22F983;
	cvt.rni.s32.f32 	%r1375, %f551;
	cvt.rn.f32.s32 	%f552, %r1375;
	fma.rn.f32 	%f553, %f552, 0fBFC90FDA, %f115;
	fma.rn.f32 	%f554, %f552, 0fB3A22168, %f553;
	fma.rn.f32 	%f921, %f552, 0fA7C234C5, %f554;
	abs.f32 	%f117, %f115;
	setp.ltu.f32 	%p160, %f117, 0f47CE4780;
	mov.u32 	%r1371, %r1375;
	mov.f32 	%f920, %f921;
	@%p160 bra 	$L__BB1_166;
	setp.neu.f32 	%p161, %f117, 0f7F800000;
	@%p161 bra 	$L__BB1_161;
	mov.f32 	%f557, 0f00000000;
	mul.rn.f32 	%f920, %f115, %f557;
	mov.b32 	%r1371, 0;
	bra.uni 	$L__BB1_166;
$L__BB1_161:
	mov.b32 	%r249, %f115;
	shl.b32 	%r905, %r249, 8;
	or.b32  	%r250, %r905, -2147483648;
	mov.b64 	%rd624, 0;
	mov.b32 	%r1368, 0;
	mov.u64 	%rd622, __cudart_i2opi_f;
	mov.u64 	%rd623, %rd2;
$L__BB1_162:
	.pragma "nounroll";
	ld.global.nc.u32 	%r906, [%rd622];
	mad.wide.u32 	%rd423, %r906, %r250, %rd624;
	shr.u64 	%rd624, %rd423, 32;
	st.local.u32 	[%rd623], %rd423;
	add.s32 	%r1368, %r1368, 1;
	add.s64 	%rd623, %rd623, 4;
	add.s64 	%rd622, %rd622, 4;
	setp.ne.s32 	%p162, %r1368, 6;
	@%p162 bra 	$L__BB1_162;
	shr.u32 	%r907, %r249, 23;
	st.local.u32 	[%rd2+24], %rd624;
	and.b32  	%r253, %r907, 31;
	and.b32  	%r908, %r907, 224;
	add.s32 	%r909, %r908, -128;
	shr.u32 	%r910, %r909, 5;
	mul.wide.u32 	%rd424, %r910, 4;
	sub.s64 	%rd140, %rd2, %rd424;
	ld.local.u32 	%r1369, [%rd140+24];
	ld.local.u32 	%r1370, [%rd140+20];
	setp.eq.s32 	%p163, %r253, 0;
	@%p163 bra 	$L__BB1_165;
	shf.l.wrap.b32 	%r1369, %r1370, %r1369, %r253;
	ld.local.u32 	%r911, [%rd140+16];
	shf.l.wrap.b32 	%r1370, %r911, %r1370, %r253;
$L__BB1_165:
	shr.u32 	%r912, %r1369, 30;
	shf.l.wrap.b32 	%r913, %r1370, %r1369, 2;
	shl.b32 	%r914, %r1370, 2;
	shr.u32 	%r915, %r913, 31;
	add.s32 	%r916, %r915, %r912;
	neg.s32 	%r917, %r916;
	setp.lt.s32 	%p164, %r249, 0;
	selp.b32 	%r1371, %r917, %r916, %p164;
	xor.b32  	%r918, %r913, %r249;
	shr.s32 	%r919, %r913, 31;
	xor.b32  	%r920, %r919, %r913;
	xor.b32  	%r921, %r919, %r914;
	cvt.u64.u32 	%rd425, %r920;
	shl.b64 	%rd426, %rd425, 32;
	cvt.u64.u32 	%rd427, %r921;
	or.b64  	%rd428, %rd426, %rd427;
	cvt.rn.f64.s64 	%fd66, %rd428;
	mul.f64 	%fd67, %fd66, 0d3BF921FB54442D19;
	cvt.rn.f32.f64 	%f555, %fd67;
	neg.f32 	%f556, %f555;
	setp.lt.s32 	%p165, %r918, 0;
	selp.f32 	%f920, %f556, %f555, %p165;
$L__BB1_166:
	setp.ltu.f32 	%p166, %f117, 0f47CE4780;
	add.s32 	%r923, %r1371, 1;
	mul.rn.f32 	%f558, %f920, %f920;
	and.b32  	%r924, %r1371, 1;
	setp.eq.b32 	%p167, %r924, 1;
	selp.f32 	%f559, %f920, 0f3F800000, %p167;
	fma.rn.f32 	%f560, %f558, %f559, 0f00000000;
	fma.rn.f32 	%f561, %f558, 0f37CBAC00, 0fBAB607ED;
	selp.f32 	%f562, 0fB94D4153, %f561, %p167;
	selp.f32 	%f563, 0f3C0885E4, 0f3D2AAABB, %p167;
	fma.rn.f32 	%f564, %f562, %f558, %f563;
	selp.f32 	%f565, 0fBE2AAAA8, 0fBEFFFFFF, %p167;
	fma.rn.f32 	%f566, %f564, %f558, %f565;
	fma.rn.f32 	%f567, %f566, %f560, %f559;
	and.b32  	%r925, %r923, 2;
	setp.eq.s32 	%p168, %r925, 0;
	mov.f32 	%f568, 0f00000000;
	sub.f32 	%f569, %f568, %f567;
	selp.f32 	%f121, %f567, %f569, %p168;
	@%p166 bra 	$L__BB1_174;
	setp.neu.f32 	%p169, %f117, 0f7F800000;
	@%p169 bra 	$L__BB1_169;
	mov.f32 	%f572, 0f00000000;
	mul.rn.f32 	%f921, %f115, %f572;
	mov.b32 	%r1375, 0;
	bra.uni 	$L__BB1_174;
$L__BB1_169:
	mov.b32 	%r262, %f115;
	shl.b32 	%r927, %r262, 8;
	or.b32  	%r263, %r927, -2147483648;
	mov.b64 	%rd627, 0;
	mov.b32 	%r1372, 0;
	mov.u64 	%rd625, __cudart_i2opi_f;
	mov.u64 	%rd626, %rd2;
$L__BB1_170:
	.pragma "nounroll";
	ld.global.nc.u32 	%r928, [%rd625];
	mad.wide.u32 	%rd431, %r928, %r263, %rd627;
	shr.u64 	%rd627, %rd431, 32;
	st.local.u32 	[%rd626], %rd431;
	add.s32 	%r1372, %r1372, 1;
	add.s64 	%rd626, %rd626, 4;
	add.s64 	%rd625, %rd625, 4;
	setp.ne.s32 	%p170, %r1372, 6;
	@%p170 bra 	$L__BB1_170;
	shr.u32 	%r929, %r262, 23;
	st.local.u32 	[%rd2+24], %rd627;
	and.b32  	%r266, %r929, 31;
	and.b32  	%r930, %r929, 224;
	add.s32 	%r931, %r930, -128;
	shr.u32 	%r932, %r931, 5;
	mul.wide.u32 	%rd432, %r932, 4;
	sub.s64 	%rd147, %rd2, %rd432;
	ld.local.u32 	%r1373, [%rd147+24];
	ld.local.u32 	%r1374, [%rd147+20];
	setp.eq.s32 	%p171, %r266, 0;
	@%p171 bra 	$L__BB1_173;
	shf.l.wrap.b32 	%r1373, %r1374, %r1373, %r266;
	ld.local.u32 	%r933, [%rd147+16];
	shf.l.wrap.b32 	%r1374, %r933, %r1374, %r266;
$L__BB1_173:
	shr.u32 	%r934, %r1373, 30;
	shf.l.wrap.b32 	%r935, %r1374, %r1373, 2;
	shl.b32 	%r936, %r1374, 2;
	shr.u32 	%r937, %r935, 31;
	add.s32 	%r938, %r937, %r934;
	neg.s32 	%r939, %r938;
	setp.lt.s32 	%p172, %r262, 0;
	selp.b32 	%r1375, %r939, %r938, %p172;
	xor.b32  	%r940, %r935, %r262;
	shr.s32 	%r941, %r935, 31;
	xor.b32  	%r942, %r941, %r935;
	xor.b32  	%r943, %r941, %r936;
	cvt.u64.u32 	%rd433, %r942;
	shl.b64 	%rd434, %rd433, 32;
	cvt.u64.u32 	%rd435, %r943;
	or.b64  	%rd436, %rd434, %rd435;
	cvt.rn.f64.s64 	%fd68, %rd436;
	mul.f64 	%fd69, %fd68, 0d3BF921FB54442D19;
	cvt.rn.f32.f64 	%f570, %fd69;
	neg.f32 	%f571, %f570;
	setp.lt.s32 	%p173, %r940, 0;
	selp.f32 	%f921, %f571, %f570, %p173;
$L__BB1_174:
	mul.rn.f32 	%f573, %f921, %f921;
	and.b32  	%r945, %r1375, 1;
	setp.eq.b32 	%p174, %r945, 1;
	selp.f32 	%f574, 0f3F800000, %f921, %p174;
	fma.rn.f32 	%f575, %f573, %f574, 0f00000000;
	fma.rn.f32 	%f576, %f573, 0f37CBAC00, 0fBAB607ED;
	selp.f32 	%f577, %f576, 0fB94D4153, %p174;
	selp.f32 	%f578, 0f3D2AAABB, 0f3C0885E4, %p174;
	fma.rn.f32 	%f579, %f577, %f573, %f578;
	selp.f32 	%f580, 0fBEFFFFFF, 0fBE2AAAA8, %p174;
	fma.rn.f32 	%f581, %f579, %f573, %f580;
	fma.rn.f32 	%f582, %f581, %f575, %f574;
	and.b32  	%r946, %r1375, 2;
	setp.eq.s32 	%p175, %r946, 0;
	mov.f32 	%f583, 0f00000000;
	sub.f32 	%f584, %f583, %f582;
	selp.f32 	%f585, %f582, %f584, %p175;
	sub.f32 	%f586, %f121, %f585;
	mul.f32 	%f587, %f586, %f2;
	mul.f32 	%f588, %f910, %f587;
	ld.global.f32 	%f589, [%rd88];
	mul.f32 	%f590, %f589, %f588;
	atom.global.add.f32 	%f591, [%rd91+4], %f590;
	ld.global.f32 	%f125, [%rd3+24];
	mul.f32 	%f592, %f125, 0f3F22F983;
	cvt.rni.s32.f32 	%r1383, %f592;
	cvt.rn.f32.s32 	%f593, %r1383;
	fma.rn.f32 	%f594, %f593, 0fBFC90FDA, %f125;
	fma.rn.f32 	%f595, %f593, 0fB3A22168, %f594;
	fma.rn.f32 	%f923, %f593, 0fA7C234C5, %f595;
	abs.f32 	%f127, %f125;
	setp.ltu.f32 	%p176, %f127, 0f47CE4780;
	mov.u32 	%r1379, %r1383;
	mov.f32 	%f922, %f923;
	@%p176 bra 	$L__BB1_182;
	setp.neu.f32 	%p177, %f127, 0f7F800000;
	@%p177 bra 	$L__BB1_177;
	mov.f32 	%f598, 0f00000000;
	mul.rn.f32 	%f922, %f125, %f598;
	mov.b32 	%r1379, 0;
	bra.uni 	$L__BB1_182;
$L__BB1_177:
	mov.b32 	%r276, %f125;
	shl.b32 	%r948, %r276, 8;
	or.b32  	%r277, %r948, -2147483648;
	mov.b64 	%rd630, 0;
	mov.b32 	%r1376, 0;
	mov.u64 	%rd628, __cudart_i2opi_f;
	mov.u64 	%rd629, %rd2;
$L__BB1_178:
	.pragma "nounroll";
	ld.global.nc.u32 	%r949, [%rd628];
	mad.wide.u32 	%rd439, %r949, %r277, %rd630;
	shr.u64 	%rd630, %rd439, 32;
	st.local.u32 	[%rd629], %rd439;
	add.s32 	%r1376, %r1376, 1;
	add.s64 	%rd629, %rd629, 4;
	add.s64 	%rd628, %rd628, 4;
	setp.ne.s32 	%p178, %r1376, 6;
	@%p178 bra 	$L__BB1_178;
	shr.u32 	%r950, %r276, 23;
	st.local.u32 	[%rd2+24], %rd630;
	and.b32  	%r280, %r950, 31;
	and.b32  	%r951, %r950, 224;
	add.s32 	%r952, %r951, -128;
	shr.u32 	%r953, %r952, 5;
	mul.wide.u32 	%rd440, %r953, 4;
	sub.s64 	%rd154, %rd2, %rd440;
	ld.local.u32 	%r1377, [%rd154+24];
	ld.local.u32 	%r1378, [%rd154+20];
	setp.eq.s32 	%p179, %r280, 0;
	@%p179 bra 	$L__BB1_181;
	shf.l.wrap.b32 	%r1377, %r1378, %r1377, %r280;
	ld.local.u32 	%r954, [%rd154+16];
	shf.l.wrap.b32 	%r1378, %r954, %r1378, %r280;
$L__BB1_181:
	shr.u32 	%r955, %r1377, 30;
	shf.l.wrap.b32 	%r956, %r1378, %r1377, 2;
	shl.b32 	%r957, %r1378, 2;
	shr.u32 	%r958, %r956, 31;
	add.s32 	%r959, %r958, %r955;
	neg.s32 	%r960, %r959;
	setp.lt.s32 	%p180, %r276, 0;
	selp.b32 	%r1379, %r960, %r959, %p180;
	xor.b32  	%r961, %r956, %r276;
	shr.s32 	%r962, %r956, 31;
	xor.b32  	%r963, %r962, %r956;
	xor.b32  	%r964, %r962, %r957;
	cvt.u64.u32 	%rd441, %r963;
	shl.b64 	%rd442, %rd441, 32;
	cvt.u64.u32 	%rd443, %r964;
	or.b64  	%rd444, %rd442, %rd443;
	cvt.rn.f64.s64 	%fd70, %rd444;
	mul.f64 	%fd71, %fd70, 0d3BF921FB54442D19;
	cvt.rn.f32.f64 	%f596, %fd71;
	neg.f32 	%f597, %f596;
	setp.lt.s32 	%p181, %r961, 0;
	selp.f32 	%f922, %f597, %f596, %p181;
$L__BB1_182:
	setp.ltu.f32 	%p182, %f127, 0f47CE4780;
	add.s32 	%r966, %r1379, 1;
	mul.rn.f32 	%f599, %f922, %f922;
	and.b32  	%r967, %r1379, 1;
	setp.eq.b32 	%p183, %r967, 1;
	selp.f32 	%f600, %f922, 0f3F800000, %p183;
	fma.rn.f32 	%f601, %f599, %f600, 0f00000000;
	fma.rn.f32 	%f602, %f599, 0f37CBAC00, 0fBAB607ED;
	selp.f32 	%f603, 0fB94D4153, %f602, %p183;
	selp.f32 	%f604, 0f3C0885E4, 0f3D2AAABB, %p183;
	fma.rn.f32 	%f605, %f603, %f599, %f604;
	selp.f32 	%f606, 0fBE2AAAA8, 0fBEFFFFFF, %p183;
	fma.rn.f32 	%f607, %f605, %f599, %f606;
	fma.rn.f32 	%f608, %f607, %f601, %f600;
	and.b32  	%r968, %r966, 2;
	setp.eq.s32 	%p184, %r968, 0;
	mov.f32 	%f609, 0f00000000;
	sub.f32 	%f610, %f609, %f608;
	selp.f32 	%f131, %f608, %f610, %p184;
	@%p182 bra 	$L__BB1_190;
	setp.neu.f32 	%p185, %f127, 0f7F800000;
	@%p185 bra 	$L__BB1_185;
	mov.f32 	%f613, 0f00000000;
	mul.rn.f32 	%f923, %f125, %f613;
	mov.b32 	%r1383, 0;
	bra.uni 	$L__BB1_190;
$L__BB1_185:
	mov.b32 	%r289, %f125;
	shl.b32 	%r970, %r289, 8;
	or.b32  	%r290, %r970, -2147483648;
	mov.b64 	%rd633, 0;
	mov.b32 	%r1380, 0;
	mov.u64 	%rd631, __cudart_i2opi_f;
	mov.u64 	%rd632, %rd2;
$L__BB1_186:
	.pragma "nounroll";
	ld.global.nc.u32 	%r971, [%rd631];
	mad.wide.u32 	%rd447, %r971, %r290, %rd633;
	shr.u64 	%rd633, %rd447, 32;
	st.local.u32 	[%rd632], %rd447;
	add.s32 	%r1380, %r1380, 1;
	add.s64 	%rd632, %rd632, 4;
	add.s64 	%rd631, %rd631, 4;
	setp.ne.s32 	%p186, %r1380, 6;
	@%p186 bra 	$L__BB1_186;
	shr.u32 	%r972, %r289, 23;
	st.local.u32 	[%rd2+24], %rd633;
	and.b32  	%r293, %r972, 31;
	and.b32  	%r973, %r972, 224;
	add.s32 	%r974, %r973, -128;
	shr.u32 	%r975, %r974, 5;
	mul.wide.u32 	%rd448, %r975, 4;
	sub.s64 	%rd161, %rd2, %rd448;
	ld.local.u32 	%r1381, [%rd161+24];
	ld.local.u32 	%r1382, [%rd161+20];
	setp.eq.s32 	%p187, %r293, 0;
	@%p187 bra 	$L__BB1_189;
	shf.l.wrap.b32 	%r1381, %r1382, %r1381, %r293;
	ld.local.u32 	%r976, [%rd161+16];
	shf.l.wrap.b32 	%r1382, %r976, %r1382, %r293;
$L__BB1_189:
	shr.u32 	%r977, %r1381, 30;
	shf.l.wrap.b32 	%r978, %r1382, %r1381, 2;
	shl.b32 	%r979, %r1382, 2;
	shr.u32 	%r980, %r978, 31;
	add.s32 	%r981, %r980, %r977;
	neg.s32 	%r982, %r981;
	setp.lt.s32 	%p188, %r289, 0;
	selp.b32 	%r1383, %r982, %r981, %p188;
	xor.b32  	%r983, %r978, %r289;
	shr.s32 	%r984, %r978, 31;
	xor.b32  	%r985, %r984, %r978;
	xor.b32  	%r986, %r984, %r979;
	cvt.u64.u32 	%rd449, %r985;
	shl.b64 	%rd450, %rd449, 32;
	cvt.u64.u32 	%rd451, %r986;
	or.b64  	%rd452, %rd450, %rd451;
	cvt.rn.f64.s64 	%fd72, %rd452;
	mul.f64 	%fd73, %fd72, 0d3BF921FB54442D19;
	cvt.rn.f32.f64 	%f611, %fd73;
	neg.f32 	%f612, %f611;
	setp.lt.s32 	%p189, %r983, 0;
	selp.f32 	%f923, %f612, %f611, %p189;
$L__BB1_190:
	mul.rn.f32 	%f614, %f923, %f923;
	and.b32  	%r988, %r1383, 1;
	setp.eq.b32 	%p190, %r988, 1;
	selp.f32 	%f615, 0f3F800000, %f923, %p190;
	fma.rn.f32 	%f616, %f614, %f615, 0f00000000;
	fma.rn.f32 	%f617, %f614, 0f37CBAC00, 0fBAB607ED;
	selp.f32 	%f618, %f617, 0fB94D4153, %p190;
	selp.f32 	%f619, 0f3D2AAABB, 0f3C0885E4, %p190;
	fma.rn.f32 	%f620, %f618, %f614, %f619;
	selp.f32 	%f621, 0fBEFFFFFF, 0fBE2AAAA8, %p190;
	fma.rn.f32 	%f622, %f620, %f614, %f621;
	fma.rn.f32 	%f623, %f622, %f616, %f615;
	and.b32  	%r989, %r1383, 2;
	setp.eq.s32 	%p191, %r989, 0;
	mov.f32 	%f624, 0f00000000;
	sub.f32 	%f625, %f624, %f623;
	selp.f32 	%f626, %f623, %f625, %p191;
	sub.f32 	%f627, %f131, %f626;
	mul.f32 	%f628, %f627, %f4;
	mul.f32 	%f629, %f910, %f628;
	ld.global.f32 	%f630, [%rd88];
	mul.f32 	%f631, %f630, %f629;
	atom.global.add.f32 	%f632, [%rd91+12], %f631;
	ld.global.f32 	%f135, [%rd3+24];
	mul.f32 	%f633, %f135, 0f3F22F983;
	cvt.rni.s32.f32 	%r1391, %f633;
	cvt.rn.f32.s32 	%f634, %r1391;
	fma.rn.f32 	%f635, %f634, 0fBFC90FDA, %f135;
	fma.rn.f32 	%f636, %f634, 0fB3A22168, %f635;
	fma.rn.f32 	%f925, %f634, 0fA7C234C5, %f636;
	abs.f32 	%f137, %f135;
	setp.ltu.f32 	%p192, %f137, 0f47CE4780;
	mov.u32 	%r1387, %r1391;
	mov.f32 	%f924, %f925;
	@%p192 bra 	$L__BB1_198;
	setp.neu.f32 	%p193, %f137, 0f7F800000;
	@%p193 bra 	$L__BB1_193;
	mov.f32 	%f639, 0f00000000;
	mul.rn.f32 	%f924, %f135, %f639;
	mov.b32 	%r1387, 0;
	bra.uni 	$L__BB1_198;
$L__BB1_193:
	mov.b32 	%r303, %f135;
	shl.b32 	%r991, %r303, 8;
	or.b32  	%r304, %r991, -2147483648;
	mov.b64 	%rd636, 0;
	mov.b32 	%r1384, 0;
	mov.u64 	%rd634, __cudart_i2opi_f;
	mov.u64 	%rd635, %rd2;
$L__BB1_194:
	.pragma "nounroll";
	ld.global.nc.u32 	%r992, [%rd634];
	mad.wide.u32 	%rd455, %r992, %r304, %rd636;
	shr.u64 	%rd636, %rd455, 32;
	st.local.u32 	[%rd635], %rd455;
	add.s32 	%r1384, %r1384, 1;
	add.s64 	%rd635, %rd635, 4;
	add.s64 	%rd634, %rd634, 4;
	setp.ne.s32 	%p194, %r1384, 6;
	@%p194 bra 	$L__BB1_194;
	shr.u32 	%r993, %r303, 23;
	st.local.u32 	[%rd2+24], %rd636;
	and.b32  	%r307, %r993, 31;
	and.b32  	%r994, %r993, 224;
	add.s32 	%r995, %r994, -128;
	shr.u32 	%r996, %r995, 5;
	mul.wide.u32 	%rd456, %r996, 4;
	sub.s64 	%rd168, %rd2, %rd456;
	ld.local.u32 	%r1385, [%rd168+24];
	ld.local.u32 	%r1386, [%rd168+20];
	setp.eq.s32 	%p195, %r307, 0;
	@%p195 bra 	$L__BB1_197;
	shf.l.wrap.b32 	%r1385, %r1386, %r1385, %r307;
	ld.local.u32 	%r997, [%rd168+16];
	shf.l.wrap.b32 	%r1386, %r997, %r1386, %r307;
$L__BB1_197:
	shr.u32 	%r998, %r1385, 30;
	shf.l.wrap.b32 	%r999, %r1386, %r1385, 2;
	shl.b32 	%r1000, %r1386, 2;
	shr.u32 	%r1001, %r999, 31;
	add.s32 	%r1002, %r1001, %r998;
	neg.s32 	%r1003, %r1002;
	setp.lt.s32 	%p196, %r303, 0;
	selp.b32 	%r1387, %r1003, %r1002, %p196;
	xor.b32  	%r1004, %r999, %r303;
	shr.s32 	%r1005, %r999, 31;
	xor.b32  	%r1006, %r1005, %r999;
	xor.b32  	%r1007, %r1005, %r1000;
	cvt.u64.u32 	%rd457, %r1006;
	shl.b64 	%rd458, %rd457, 32;
	cvt.u64.u32 	%rd459, %r1007;
	or.b64  	%rd460, %rd458, %rd459;
	cvt.rn.f64.s64 	%fd74, %rd460;
	mul.f64 	%fd75, %fd74, 0d3BF921FB54442D19;
	cvt.rn.f32.f64 	%f637, %fd75;
	neg.f32 	%f638, %f637;
	setp.lt.s32 	%p197, %r1004, 0;
	selp.f32 	%f924, %f638, %f637, %p197;
$L__BB1_198:
	setp.ltu.f32 	%p198, %f137, 0f47CE4780;
	add.s32 	%r1009, %r1387, 1;
	mul.rn.f32 	%f640, %f924, %f924;
	and.b32  	%r1010, %r1387, 1;
	setp.eq.b32 	%p199, %r1010, 1;
	selp.f32 	%f641, %f924, 0f3F800000, %p199;
	fma.rn.f32 	%f642, %f640, %f641, 0f00000000;
	fma.rn.f32 	%f643, %f640, 0f37CBAC00, 0fBAB607ED;
	selp.f32 	%f644, 0fB94D4153, %f643, %p199;
	selp.f32 	%f645, 0f3C0885E4, 0f3D2AAABB, %p199;
	fma.rn.f32 	%f646, %f644, %f640, %f645;
	selp.f32 	%f647, 0fBE2AAAA8, 0fBEFFFFFF, %p199;
	fma.rn.f32 	%f648, %f646, %f640, %f647;
	fma.rn.f32 	%f649, %f648, %f642, %f641;
	and.b32  	%r1011, %r1009, 2;
	setp.eq.s32 	%p200, %r1011, 0;
	mov.f32 	%f650, 0f00000000;
	sub.f32 	%f651, %f650, %f649;
	selp.f32 	%f141, %f649, %f651, %p200;
	@%p198 bra 	$L__BB1_206;
	setp.neu.f32 	%p201, %f137, 0f7F800000;
	@%p201 bra 	$L__BB1_201;
	mov.f32 	%f654, 0f00000000;
	mul.rn.f32 	%f925, %f135, %f654;
	mov.b32 	%r1391, 0;
	bra.uni 	$L__BB1_206;
$L__BB1_201:
	mov.b32 	%r316, %f135;
	shl.b32 	%r1013, %r316, 8;
	or.b32  	%r317, %r1013, -2147483648;
	mov.b64 	%rd639, 0;
	mov.b32 	%r1388, 0;
	mov.u64 	%rd637, __cudart_i2opi_f;
	mov.u64 	%rd638, %rd2;
$L__BB1_202:
	.pragma "nounroll";
	ld.global.nc.u32 	%r1014, [%rd637];
	mad.wide.u32 	%rd463, %r1014, %r317, %rd639;
	shr.u64 	%rd639, %rd463, 32;
	st.local.u32 	[%rd638], %rd463;
	add.s32 	%r1388, %r1388, 1;
	add.s64 	%rd638, %rd638, 4;
	add.s64 	%rd637, %rd637, 4;
	setp.ne.s32 	%p202, %r1388, 6;
	@%p202 bra 	$L__BB1_202;
	shr.u32 	%r1015, %r316, 23;
	st.local.u32 	[%rd2+24], %rd639;
	and.b32  	%r320, %r1015, 31;
	and.b32  	%r1016, %r1015, 224;
	add.s32 	%r1017, %r1016, -128;
	shr.u32 	%r1018, %r1017, 5;
	mul.wide.u32 	%rd464, %r1018, 4;
	sub.s64 	%rd175, %rd2, %rd464;
	ld.local.u32 	%r1389, [%rd175+24];
	ld.local.u32 	%r1390, [%rd175+20];
	setp.eq.s32 	%p203, %r320, 0;
	@%p203 bra 	$L__BB1_205;
	shf.l.wrap.b32 	%r1389, %r1390, %r1389, %r320;
	ld.local.u32 	%r1019, [%rd175+16];
	shf.l.wrap.b32 	%r1390, %r1019, %r1390, %r320;
$L__BB1_205:
	shr.u32 	%r1020, %r1389, 30;
	shf.l.wrap.b32 	%r1021, %r1390, %r1389, 2;
	shl.b32 	%r1022, %r1390, 2;
	shr.u32 	%r1023, %r1021, 31;
	add.s32 	%r1024, %r1023, %r1020;
	neg.s32 	%r1025, %r1024;
	setp.lt.s32 	%p204, %r316, 0;
	selp.b32 	%r1391, %r1025, %r1024, %p204;
	xor.b32  	%r1026, %r1021, %r316;
	shr.s32 	%r1027, %r1021, 31;
	xor.b32  	%r1028, %r1027, %r1021;
	xor.b32  	%r1029, %r1027, %r1022;
	cvt.u64.u32 	%rd465, %r1028;
	shl.b64 	%rd466, %rd465, 32;
	cvt.u64.u32 	%rd467, %r1029;
	or.b64  	%rd468, %rd466, %rd467;
	cvt.rn.f64.s64 	%fd76, %rd468;
	mul.f64 	%fd77, %fd76, 0d3BF921FB54442D19;
	cvt.rn.f32.f64 	%f652, %fd77;
	neg.f32 	%f653, %f652;
	setp.lt.s32 	%p205, %r1026, 0;
	selp.f32 	%f925, %f653, %f652, %p205;
$L__BB1_206:
	mul.rn.f32 	%f655, %f925, %f925;
	and.b32  	%r1031, %r1391, 1;
	setp.eq.b32 	%p206, %r1031, 1;
	selp.f32 	%f656, 0f3F800000, %f925, %p206;
	fma.rn.f32 	%f657, %f655, %f656, 0f00000000;
	fma.rn.f32 	%f658, %f655, 0f37CBAC00, 0fBAB607ED;
	selp.f32 	%f659, %f658, 0fB94D4153, %p206;
	selp.f32 	%f660, 0f3D2AAABB, 0f3C0885E4, %p206;
	fma.rn.f32 	%f661, %f659, %f655, %f660;
	selp.f32 	%f662, 0fBEFFFFFF, 0fBE2AAAA8, %p206;
	fma.rn.f32 	%f663, %f661, %f655, %f662;
	fma.rn.f32 	%f664, %f663, %f657, %f656;
	and.b32  	%r1032, %r1391, 2;
	setp.eq.s32 	%p207, %r1032, 0;
	mov.f32 	%f665, 0f00000000;
	sub.f32 	%f666, %f665, %f664;
	selp.f32 	%f667, %f664, %f666, %p207;
	sub.f32 	%f668, %f141, %f667;
	cvt.f64.f32 	%fd78, %f668;
	cvt.f64.f32 	%fd79, %f910;
	mul.f64 	%fd80, %fd79, %fd78;
	ld.global.f32 	%f669, [%rd88];
	cvt.f64.f32 	%fd81, %f669;
	mul.f64 	%fd82, %fd80, %fd81;
	cvt.rn.f32.f64 	%f670, %fd82;
	atom.global.add.f32 	%f671, [%rd91+20], %f670;
	ld.global.f32 	%f145, [%rd3];
	ld.global.f32 	%f146, [%rd3+24];
	mul.f32 	%f672, %f146, 0f3F22F983;
	cvt.rni.s32.f32 	%r1439, %f672;
	cvt.rn.f32.s32 	%f673, %r1439;
	fma.rn.f32 	%f674, %f673, 0fBFC90FDA, %f146;
	fma.rn.f32 	%f675, %f673, 0fB3A22168, %f674;
	fma.rn.f32 	%f937, %f673, 0fA7C234C5, %f675;
	abs.f32 	%f148, %f146;
	setp.ltu.f32 	%p208, %f148, 0f47CE4780;
	mov.u32 	%r1395, %r1439;
	mov.f32 	%f926, %f937;
	@%p208 bra 	$L__BB1_214;
	setp.neu.f32 	%p209, %f148, 0f7F800000;
	@%p209 bra 	$L__BB1_209;
	mov.f32 	%f678, 0f00000000;
	mul.rn.f32 	%f926, %f146, %f678;
	mov.b32 	%r1395, 0;
	bra.uni 	$L__BB1_214;
$L__BB1_209:
	mov.b32 	%r330, %f146;
	shl.b32 	%r1034, %r330, 8;
	or.b32  	%r331, %r1034, -2147483648;
	mov.b64 	%rd642, 0;
	mov.b32 	%r1392, 0;
	mov.u64 	%rd640, __cudart_i2opi_f;
	mov.u64 	%rd641, %rd2;
$L__BB1_210:
	.pragma "nounroll";
	ld.global.nc.u32 	%r1035, [%rd640];
	mad.wide.u32 	%rd471, %r1035, %r331, %rd642;
	shr.u64 	%rd642, %rd471, 32;
	st.local.u32 	[%rd641], %rd471;
	add.s32 	%r1392, %r1392, 1;
	add.s64 	%rd641, %rd641, 4;
	add.s64 	%rd640, %rd640, 4;
	setp.ne.s32 	%p210, %r1392, 6;
	@%p210 bra 	$L__BB1_210;
	shr.u32 	%r1036, %r330, 23;
	st.local.u32 	[%rd2+24], %rd642;
	and.b32  	%r334, %r1036, 31;
	and.b32  	%r1037, %r1036, 224;
	add.s32 	%r1038, %r1037, -128;
	shr.u32 	%r1039, %r1038, 5;
	mul.wide.u32 	%rd472, %r1039, 4;
	sub.s64 	%rd182, %rd2, %rd472;
	ld.local.u32 	%r1393, [%rd182+24];
	ld.local.u32 	%r1394, [%rd182+20];
	setp.eq.s32 	%p211, %r334, 0;
	@%p211 bra 	$L__BB1_213;
	shf.l.wrap.b32 	%r1393, %r1394, %r1393, %r334;
	ld.local.u32 	%r1040, [%rd182+16];
	shf.l.wrap.b32 	%r1394, %r1040, %r1394, %r334;
$L__BB1_213:
	shr.u32 	%r1041, %r1393, 30;
	shf.l.wrap.b32 	%r1042, %r1394, %r1393, 2;
	shl.b32 	%r1043, %r1394, 2;
	shr.u32 	%r1044, %r1042, 31;
	add.s32 	%r1045, %r1044, %r1041;
	neg.s32 	%r1046, %r1045;
	setp.lt.s32 	%p212, %r330, 0;
	selp.b32 	%r1395, %r1046, %r1045, %p212;
	xor.b32  	%r1047, %r1042, %r330;
	shr.s32 	%r1048, %r1042, 31;
	xor.b32  	%r1049, %r1048, %r1042;
	xor.b32  	%r1050, %r1048, %r1043;
	cvt.u64.u32 	%rd473, %r1049;
	shl.b64 	%rd474, %rd473, 32;
	cvt.u64.u32 	%rd475, %r1050;
	or.b64  	%rd476, %rd474, %rd475;
	cvt.rn.f64.s64 	%fd83, %rd476;
	mul.f64 	%fd84, %fd83, 0d3BF921FB54442D19;
	cvt.rn.f32.f64 	%f676, %fd84;
	neg.f32 	%f677, %f676;
	setp.lt.s32 	%p213, %r1047, 0;
	selp.f32 	%f926, %f677, %f676, %p213;
$L__BB1_214:
	setp.ltu.f32 	%p214, %f148, 0f47CE4780;
	mul.rn.f32 	%f679, %f926, %f926;
	and.b32  	%r1052, %r1395, 1;
	setp.eq.b32 	%p215, %r1052, 1;
	selp.f32 	%f680, 0f3F800000, %f926, %p215;
	fma.rn.f32 	%f681, %f679, %f680, 0f00000000;
	fma.rn.f32 	%f682, %f679, 0f37CBAC00, 0fBAB607ED;
	selp.f32 	%f683, %f682, 0fB94D4153, %p215;
	selp.f32 	%f684, 0f3D2AAABB, 0f3C0885E4, %p215;
	fma.rn.f32 	%f685, %f683, %f679, %f684;
	selp.f32 	%f686, 0fBEFFFFFF, 0fBE2AAAA8, %p215;
	fma.rn.f32 	%f687, %f685, %f679, %f686;
	fma.rn.f32 	%f688, %f687, %f681, %f680;
	and.b32  	%r1053, %r1395, 2;
	setp.eq.s32 	%p216, %r1053, 0;
	mov.f32 	%f689, 0f00000000;
	sub.f32 	%f690, %f689, %f688;
	selp.f32 	%f152, %f688, %f690, %p216;
	ld.global.f32 	%f153, [%rd3+4];
	mov.u32 	%r1399, %r1439;
	mov.f32 	%f927, %f937;
	@%p214 bra 	$L__BB1_222;
	setp.neu.f32 	%p217, %f148, 0f7F800000;
	@%p217 bra 	$L__BB1_217;
	mov.f32 	%f693, 0f00000000;
	mul.rn.f32 	%f927, %f146, %f693;
	mov.b32 	%r1399, 0;
	bra.uni 	$L__BB1_222;
$L__BB1_217:
	mov.b32 	%r343, %f146;
	shl.b32 	%r1055, %r343, 8;
	or.b32  	%r344, %r1055, -2147483648;
	mov.b64 	%rd645, 0;
	mov.b32 	%r1396, 0;
	mov.u64 	%rd643, __cudart_i2opi_f;
	mov.u64 	%rd644, %rd2;
$L__BB1_218:
	.pragma "nounroll";
	ld.global.nc.u32 	%r1056, [%rd643];
	mad.wide.u32 	%rd479, %r1056, %r344, %rd645;
	shr.u64 	%rd645, %rd479, 32;
	st.local.u32 	[%rd644], %rd479;
	add.s32 	%r1396, %r1396, 1;
	add.s64 	%rd644, %rd644, 4;
	add.s64 	%rd643, %rd643, 4;
	setp.ne.s32 	%p218, %r1396, 6;
	@%p218 bra 	$L__BB1_218;
	shr.u32 	%r1057, %r343, 23;
	st.local.u32 	[%rd2+24], %rd645;
	and.b32  	%r347, %r1057, 31;
	and.b32  	%r1058, %r1057, 224;
	add.s32 	%r1059, %r1058, -128;
	shr.u32 	%r1060, %r1059, 5;
	mul.wide.u32 	%rd480, %r1060, 4;
	sub.s64 	%rd189, %rd2, %rd480;
	ld.local.u32 	%r1397, [%rd189+24];
	ld.local.u32 	%r1398, [%rd189+20];
	setp.eq.s32 	%p219, %r347, 0;
	@%p219 bra 	$L__BB1_221;
	shf.l.wrap.b32 	%r1397, %r1398, %r1397, %r347;
	ld.local.u32 	%r1061, [%rd189+16];
	shf.l.wrap.b32 	%r1398, %r1061, %r1398, %r347;
$L__BB1_221:
	shr.u32 	%r1062, %r1397, 30;
	shf.l.wrap.b32 	%r1063, %r1398, %r1397, 2;
	shl.b32 	%r1064, %r1398, 2;
	shr.u32 	%r1065, %r1063, 31;
	add.s32 	%r1066, %r1065, %r1062;
	neg.s32 	%r1067, %r1066;
	setp.lt.s32 	%p220, %r343, 0;
	selp.b32 	%r1399, %r1067, %r1066, %p220;
	xor.b32  	%r1068, %r1063, %r343;
	shr.s32 	%r1069, %r1063, 31;
	xor.b32  	%r1070, %r1069, %r1063;
	xor.b32  	%r1071, %r1069, %r1064;
	cvt.u64.u32 	%rd481, %r1070;
	shl.b64 	%rd482, %rd481, 32;
	cvt.u64.u32 	%rd483, %r1071;
	or.b64  	%rd484, %rd482, %rd483;
	cvt.rn.f64.s64 	%fd85, %rd484;
	mul.f64 	%fd86, %fd85, 0d3BF921FB54442D19;
	cvt.rn.f32.f64 	%f691, %fd86;
	neg.f32 	%f692, %f691;
	setp.lt.s32 	%p221, %r1068, 0;
	selp.f32 	%f927, %f692, %f691, %p221;
$L__BB1_222:
	setp.ltu.f32 	%p222, %f148, 0f47CE4780;
	add.s32 	%r1073, %r1399, 1;
	mul.rn.f32 	%f694, %f927, %f927;
	and.b32  	%r1074, %r1399, 1;
	setp.eq.b32 	%p223, %r1074, 1;
	selp.f32 	%f695, %f927, 0f3F800000, %p223;
	fma.rn.f32 	%f696, %f694, %f695, 0f00000000;
	fma.rn.f32 	%f697, %f694, 0f37CBAC00, 0fBAB607ED;
	selp.f32 	%f698, 0fB94D4153, %f697, %p223;
	selp.f32 	%f699, 0f3C0885E4, 0f3D2AAABB, %p223;
	fma.rn.f32 	%f700, %f698, %f694, %f699;
	selp.f32 	%f701, 0fBE2AAAA8, 0fBEFFFFFF, %p223;
	fma.rn.f32 	%f702, %f700, %f694, %f701;
	fma.rn.f32 	%f703, %f702, %f696, %f695;
	and.b32  	%r1075, %r1073, 2;
	setp.eq.s32 	%p224, %r1075, 0;
	mov.f32 	%f704, 0f00000000;
	sub.f32 	%f705, %f704, %f703;
	selp.f32 	%f706, %f703, %f705, %p224;
	mul.f32 	%f707, %f153, %f706;
	neg.f32 	%f708, %f145;
	mul.f32 	%f709, %f152, %f708;
	sub.f32 	%f157, %f709, %f707;
	ld.global.f32 	%f158, [%rd3+8];
	mov.u32 	%r1403, %r1439;
	mov.f32 	%f928, %f937;
	@%p222 bra 	$L__BB1_230;
	setp.neu.f32 	%p225, %f148, 0f7F800000;
	@%p225 bra 	$L__BB1_225;
	mov.f32 	%f712, 0f00000000;
	mul.rn.f32 	%f928, %f146, %f712;
	mov.b32 	%r1403, 0;
	bra.uni 	$L__BB1_230;
$L__BB1_225:
	mov.b32 	%r356, %f146;
	shl.b32 	%r1077, %r356, 8;
	or.b32  	%r357, %r1077, -2147483648;
	mov.b64 	%rd648, 0;
	mov.b32 	%r1400, 0;
	mov.u64 	%rd646, __cudart_i2opi_f;
	mov.u64 	%rd647, %rd2;
$L__BB1_226:
	.pragma "nounroll";
	ld.global.nc.u32 	%r1078, [%rd646];
	mad.wide.u32 	%rd487, %r1078, %r357, %rd648;
	shr.u64 	%rd648, %rd487, 32;
	st.local.u32 	[%rd647], %rd487;
	add.s32 	%r1400, %r1400, 1;
	add.s64 	%rd647, %rd647, 4;
	add.s64 	%rd646, %rd646, 4;
	setp.ne.s32 	%p226, %r1400, 6;
	@%p226 bra 	$L__BB1_226;
	shr.u32 	%r1079, %r356, 23;
	st.local.u32 	[%rd2+24], %rd648;
	and.b32  	%r360, %r1079, 31;
	and.b32  	%r1080, %r1079, 224;
	add.s32 	%r1081, %r1080, -128;
	shr.u32 	%r1082, %r1081, 5;
	mul.wide.u32 	%rd488, %r1082, 4;
	sub.s64 	%rd196, %rd2, %rd488;
	ld.local.u32 	%r1401, [%rd196+24];
	ld.local.u32 	%r1402, [%rd196+20];
	setp.eq.s32 	%p227, %r360, 0;
	@%p227 bra 	$L__BB1_229;
	shf.l.wrap.b32 	%r1401, %r1402, %r1401, %r360;
	ld.local.u32 	%r1083, [%rd196+16];
	shf.l.wrap.b32 	%r1402, %r1083, %r1402, %r360;
$L__BB1_229:
	shr.u32 	%r1084, %r1401, 30;
	shf.l.wrap.b32 	%r1085, %r1402, %r1401, 2;
	shl.b32 	%r1086, %r1402, 2;
	shr.u32 	%r1087, %r1085, 31;
	add.s32 	%r1088, %r1087, %r1084;
	neg.s32 	%r1089, %r1088;
	setp.lt.s32 	%p228, %r356, 0;
	selp.b32 	%r1403, %r1089, %r1088, %p228;
	xor.b32  	%r1090, %r1085, %r356;
	shr.s32 	%r1091, %r1085, 31;
	xor.b32  	%r1092, %r1091, %r1085;
	xor.b32  	%r1093, %r1091, %r1086;
	cvt.u64.u32 	%rd489, %r1092;
	shl.b64 	%rd490, %rd489, 32;
	cvt.u64.u32 	%rd491, %r1093;
	or.b64  	%rd492, %rd490, %rd491;
	cvt.rn.f64.s64 	%fd87, %rd492;
	mul.f64 	%fd88, %fd87, 0d3BF921FB54442D19;
	cvt.rn.f32.f64 	%f710, %fd88;
	neg.f32 	%f711, %f710;
	setp.lt.s32 	%p229, %r1090, 0;
	selp.f32 	%f928, %f711, %f710, %p229;
$L__BB1_230:
	setp.ltu.f32 	%p230, %f148, 0f47CE4780;
	mul.rn.f32 	%f713, %f928, %f928;
	and.b32  	%r1095, %r1403, 1;
	setp.eq.b32 	%p231, %r1095, 1;
	selp.f32 	%f714, 0f3F800000, %f928, %p231;
	fma.rn.f32 	%f715, %f713, %f714, 0f00000000;
	fma.rn.f32 	%f716, %f713, 0f37CBAC00, 0fBAB607ED;
	selp.f32 	%f717, %f716, 0fB94D4153, %p231;
	selp.f32 	%f718, 0f3D2AAABB, 0f3C0885E4, %p231;
	fma.rn.f32 	%f719, %f717, %f713, %f718;
	selp.f32 	%f720, 0fBEFFFFFF, 0fBE2AAAA8, %p231;
	fma.rn.f32 	%f721, %f719, %f713, %f720;
	fma.rn.f32 	%f722, %f721, %f715, %f714;
	and.b32  	%r1096, %r1403, 2;
	setp.eq.s32 	%p232, %r1096, 0;
	mov.f32 	%f723, 0f00000000;
	sub.f32 	%f724, %f723, %f722;
	selp.f32 	%f162, %f722, %f724, %p232;
	ld.global.f32 	%f163, [%rd3+12];
	mov.u32 	%r1407, %r1439;
	mov.f32 	%f929, %f937;
	@%p230 bra 	$L__BB1_238;
	setp.neu.f32 	%p233, %f148, 0f7F800000;
	@%p233 bra 	$L__BB1_233;
	mov.f32 	%f727, 0f00000000;
	mul.rn.f32 	%f929, %f146, %f727;
	mov.b32 	%r1407, 0;
	bra.uni 	$L__BB1_238;
$L__BB1_233:
	mov.b32 	%r369, %f146;
	shl.b32 	%r1098, %r369, 8;
	or.b32  	%r370, %r1098, -2147483648;
	mov.b64 	%rd651, 0;
	mov.b32 	%r1404, 0;
	mov.u64 	%rd649, __cudart_i2opi_f;
	mov.u64 	%rd650, %rd2;
$L__BB1_234:
	.pragma "nounroll";
	ld.global.nc.u32 	%r1099, [%rd649];
	mad.wide.u32 	%rd495, %r1099, %r370, %rd651;
	shr.u64 	%rd651, %rd495, 32;
	st.local.u32 	[%rd650], %rd495;
	add.s32 	%r1404, %r1404, 1;
	add.s64 	%rd650, %rd650, 4;
	add.s64 	%rd649, %rd649, 4;
	setp.ne.s32 	%p234, %r1404, 6;
	@%p234 bra 	$L__BB1_234;
	shr.u32 	%r1100, %r369, 23;
	st.local.u32 	[%rd2+24], %rd651;
	and.b32  	%r373, %r1100, 31;
	and.b32  	%r1101, %r1100, 224;
	add.s32 	%r1102, %r1101, -128;
	shr.u32 	%r1103, %r1102, 5;
	mul.wide.u32 	%rd496, %r1103, 4;
	sub.s64 	%rd203, %rd2, %rd496;
	ld.local.u32 	%r1405, [%rd203+24];
	ld.local.u32 	%r1406, [%rd203+20];
	setp.eq.s32 	%p235, %r373, 0;
	@%p235 bra 	$L__BB1_237;
	shf.l.wrap.b32 	%r1405, %r1406, %r1405, %r373;
	ld.local.u32 	%r1104, [%rd203+16];
	shf.l.wrap.b32 	%r1406, %r1104, %r1406, %r373;
$L__BB1_237:
	shr.u32 	%r1105, %r1405, 30;
	shf.l.wrap.b32 	%r1106, %r1406, %r1405, 2;
	shl.b32 	%r1107, %r1406, 2;
	shr.u32 	%r1108, %r1106, 31;
	add.s32 	%r1109, %r1108, %r1105;
	neg.s32 	%r1110, %r1109;
	setp.lt.s32 	%p236, %r369, 0;
	selp.b32 	%r1407, %r1110, %r1109, %p236;
	xor.b32  	%r1111, %r1106, %r369;
	shr.s32 	%r1112, %r1106, 31;
	xor.b32  	%r1113, %r1112, %r1106;
	xor.b32  	%r1114, %r1112, %r1107;
	cvt.u64.u32 	%rd497, %r1113;
	shl.b64 	%rd498, %rd497, 32;
	cvt.u64.u32 	%rd499, %r1114;
	or.b64  	%rd500, %rd498, %rd499;
	cvt.rn.f64.s64 	%fd89, %rd500;
	mul.f64 	%fd90, %fd89, 0d3BF921FB54442D19;
	cvt.rn.f32.f64 	%f725, %fd90;
	neg.f32 	%f726, %f725;
	setp.lt.s32 	%p237, %r1111, 0;
	selp.f32 	%f929, %f726, %f725, %p237;
$L__BB1_238:
	setp.ltu.f32 	%p238, %f148, 0f47CE4780;
	add.s32 	%r1116, %r1407, 1;
	mul.rn.f32 	%f728, %f929, %f929;
	and.b32  	%r1117, %r1407, 1;
	setp.eq.b32 	%p239, %r1117, 1;
	selp.f32 	%f729, %f929, 0f3F800000, %p239;
	fma.rn.f32 	%f730, %f728, %f729, 0f00000000;
	fma.rn.f32 	%f731, %f728, 0f37CBAC00, 0fBAB607ED;
	selp.f32 	%f732, 0fB94D4153, %f731, %p239;
	selp.f32 	%f733, 0f3C0885E4, 0f3D2AAABB, %p239;
	fma.rn.f32 	%f734, %f732, %f728, %f733;
	selp.f32 	%f735, 0fBE2AAAA8, 0fBEFFFFFF, %p239;
	fma.rn.f32 	%f736, %f734, %f728, %f735;
	fma.rn.f32 	%f737, %f736, %f730, %f729;
	and.b32  	%r1118, %r1116, 2;
	setp.eq.s32 	%p240, %r1118, 0;
	mov.f32 	%f738, 0f00000000;
	sub.f32 	%f739, %f738, %f737;
	selp.f32 	%f740, %f737, %f739, %p240;
	mul.f32 	%f741, %f163, %f740;
	neg.f32 	%f742, %f158;
	mul.f32 	%f743, %f162, %f742;
	sub.f32 	%f744, %f743, %f741;
	mul.f32 	%f745, %f744, %f4;
	fma.rn.f32 	%f167, %f157, %f2, %f745;
	ld.global.f32 	%f168, [%rd3+16];
	mov.u32 	%r1411, %r1439;
	mov.f32 	%f930, %f937;
	@%p238 bra 	$L__BB1_246;
	setp.neu.f32 	%p241, %f148, 0f7F800000;
	@%p241 bra 	$L__BB1_241;
	mov.f32 	%f748, 0f00000000;
	mul.rn.f32 	%f930, %f146, %f748;
	mov.b32 	%r1411, 0;
	bra.uni 	$L__BB1_246;
$L__BB1_241:
	mov.b32 	%r382, %f146;
	shl.b32 	%r1120, %r382, 8;
	or.b32  	%r383, %r1120, -2147483648;
	mov.b64 	%rd654, 0;
	mov.b32 	%r1408, 0;
	mov.u64 	%rd652, __cudart_i2opi_f;
	mov.u64 	%rd653, %rd2;
$L__BB1_242:
	.pragma "nounroll";
	ld.global.nc.u32 	%r1121, [%rd652];
	mad.wide.u32 	%rd503, %r1121, %r383, %rd654;
	shr.u64 	%rd654, %rd503, 32;
	st.local.u32 	[%rd653], %rd503;
	add.s32 	%r1408, %r1408, 1;
	add.s64 	%rd653, %rd653, 4;
	add.s64 	%rd652, %rd652, 4;
	setp.ne.s32 	%p242, %r1408, 6;
	@%p242 bra 	$L__BB1_242;
	shr.u32 	%r1122, %r382, 23;
	st.local.u32 	[%rd2+24], %rd654;
	and.b32  	%r386, %r1122, 31;
	and.b32  	%r1123, %r1122, 224;
	add.s32 	%r1124, %r1123, -128;
	shr.u32 	%r1125, %r1124, 5;
	mul.wide.u32 	%rd504, %r1125, 4;
	sub.s64 	%rd210, %rd2, %rd504;
	ld.local.u32 	%r1409, [%rd210+24];
	ld.local.u32 	%r1410, [%rd210+20];
	setp.eq.s32 	%p243, %r386, 0;
	@%p243 bra 	$L__BB1_245;
	shf.l.wrap.b32 	%r1409, %r1410, %r1409, %r386;
	ld.local.u32 	%r1126, [%rd210+16];
	shf.l.wrap.b32 	%r1410, %r1126, %r1410, %r386;
$L__BB1_245:
	shr.u32 	%r1127, %r1409, 30;
	shf.l.wrap.b32 	%r1128, %r1410, %r1409, 2;
	shl.b32 	%r1129, %r1410, 2;
	shr.u32 	%r1130, %r1128, 31;
	add.s32 	%r1131, %r1130, %r1127;
	neg.s32 	%r1132, %r1131;
	setp.lt.s32 	%p244, %r382, 0;
	selp.b32 	%r1411, %r1132, %r1131, %p244;
	xor.b32  	%r1133, %r1128, %r382;
	shr.s32 	%r1134, %r1128, 31;
	xor.b32  	%r1135, %r1134, %r1128;
	xor.b32  	%r1136, %r1134, %r1129;
	cvt.u64.u32 	%rd505, %r1135;
	shl.b64 	%rd506, %rd505, 32;
	cvt.u64.u32 	%rd507, %r1136;
	or.b64  	%rd508, %rd506, %rd507;
	cvt.rn.f64.s64 	%fd91, %rd508;
	mul.f64 	%fd92, %fd91, 0d3BF921FB54442D19;
	cvt.rn.f32.f64 	%f746, %fd92;
	neg.f32 	%f747, %f746;
	setp.lt.s32 	%p245, %r1133, 0;
	selp.f32 	%f930, %f747, %f746, %p245;
$L__BB1_246:
	setp.ltu.f32 	%p246, %f148, 0f47CE4780;
	mul.rn.f32 	%f749, %f930, %f930;
	and.b32  	%r1138, %r1411, 1;
	setp.eq.b32 	%p247, %r1138, 1;
	selp.f32 	%f750, 0f3F800000, %f930, %p247;
	fma.rn.f32 	%f751, %f749, %f750, 0f00000000;
	fma.rn.f32 	%f752, %f749, 0f37CBAC00, 0fBAB607ED;
	selp.f32 	%f753, %f752, 0fB94D4153, %p247;
	selp.f32 	%f754, 0f3D2AAABB, 0f3C0885E4, %p247;
	fma.rn.f32 	%f755, %f753, %f749, %f754;
	selp.f32 	%f756, 0fBEFFFFFF, 0fBE2AAAA8, %p247;
	fma.rn.f32 	%f757, %f755, %f749, %f756;
	fma.rn.f32 	%f758, %f757, %f751, %f750;
	and.b32  	%r1139, %r1411, 2;
	setp.eq.s32 	%p248, %r1139, 0;
	mov.f32 	%f759, 0f00000000;
	sub.f32 	%f760, %f759, %f758;
	selp.f32 	%f172, %f758, %f760, %p248;
	ld.global.f32 	%f173, [%rd3+20];
	mov.u32 	%r1415, %r1439;
	mov.f32 	%f931, %f937;
	@%p246 bra 	$L__BB1_254;
	setp.neu.f32 	%p249, %f148, 0f7F800000;
	@%p249 bra 	$L__BB1_249;
	mov.f32 	%f763, 0f00000000;
	mul.rn.f32 	%f931, %f146, %f763;
	mov.b32 	%r1415, 0;
	bra.uni 	$L__BB1_254;
$L__BB1_249:
	mov.b32 	%r395, %f146;
	shl.b32 	%r1141, %r395, 8;
	or.b32  	%r396, %r1141, -2147483648;
	mov.b64 	%rd657, 0;
	mov.b32 	%r1412, 0;
	mov.u64 	%rd655, __cudart_i2opi_f;
	mov.u64 	%rd656, %rd2;
$L__BB1_250:
	.pragma "nounroll";
	ld.global.nc.u32 	%r1142, [%rd655];
	mad.wide.u32 	%rd511, %r1142, %r396, %rd657;
	shr.u64 	%rd657, %rd511, 32;
	st.local.u32 	[%rd656], %rd511;
	add.s32 	%r1412, %r1412, 1;
	add.s64 	%rd656, %rd656, 4;
	add.s64 	%rd655, %rd655, 4;
	setp.ne.s32 	%p250, %r1412, 6;
	@%p250 bra 	$L__BB1_250;
	shr.u32 	%r1143, %r395, 23;
	st.local.u32 	[%rd2+24], %rd657;
	and.b32  	%r399, %r1143, 31;
	and.b32  	%r1144, %r1143, 224;
	add.s32 	%r1145, %r1144, -128;
	shr.u32 	%r1146, %r1145, 5;
	mul.wide.u32 	%rd512, %r1146, 4;
	sub.s64 	%rd217, %rd2, %rd512;
	ld.local.u32 	%r1413, [%rd217+24];
	ld.local.u32 	%r1414, [%rd217+20];
	setp.eq.s32 	%p251, %r399, 0;
	@%p251 bra 	$L__BB1_253;
	shf.l.wrap.b32 	%r1413, %r1414, %r1413, %r399;
	ld.local.u32 	%r1147, [%rd217+16];
	shf.l.wrap.b32 	%r1414, %r1147, %r1414, %r399;
$L__BB1_253:
	shr.u32 	%r1148, %r1413, 30;
	shf.l.wrap.b32 	%r1149, %r1414, %r1413, 2;
	shl.b32 	%r1150, %r1414, 2;
	shr.u32 	%r1151, %r1149, 31;
	add.s32 	%r1152, %r1151, %r1148;
	neg.s32 	%r1153, %r1152;
	setp.lt.s32 	%p252, %r395, 0;
	selp.b32 	%r1415, %r1153, %r1152, %p252;
	xor.b32  	%r1154, %r1149, %r395;
	shr.s32 	%r1155, %r1149, 31;
	xor.b32  	%r1156, %r1155, %r1149;
	xor.b32  	%r1157, %r1155, %r1150;
	cvt.u64.u32 	%rd513, %r1156;
	shl.b64 	%rd514, %rd513, 32;
	cvt.u64.u32 	%rd515, %r1157;
	or.b64  	%rd516, %rd514, %rd515;
	cvt.rn.f64.s64 	%fd93, %rd516;
	mul.f64 	%fd94, %fd93, 0d3BF921FB54442D19;
	cvt.rn.f32.f64 	%f761, %fd94;
	neg.f32 	%f762, %f761;
	setp.lt.s32 	%p253, %r1154, 0;
	selp.f32 	%f931, %f762, %f761, %p253;
$L__BB1_254:
	setp.ltu.f32 	%p254, %f148, 0f47CE4780;
	add.s32 	%r1159, %r1415, 1;
	mul.rn.f32 	%f764, %f931, %f931;
	and.b32  	%r1160, %r1415, 1;
	setp.eq.b32 	%p255, %r1160, 1;
	selp.f32 	%f765, %f931, 0f3F800000, %p255;
	fma.rn.f32 	%f766, %f764, %f765, 0f00000000;
	fma.rn.f32 	%f767, %f764, 0f37CBAC00, 0fBAB607ED;
	selp.f32 	%f768, 0fB94D4153, %f767, %p255;
	selp.f32 	%f769, 0f3C0885E4, 0f3D2AAABB, %p255;
	fma.rn.f32 	%f770, %f768, %f764, %f769;
	selp.f32 	%f771, 0fBE2AAAA8, 0fBEFFFFFF, %p255;
	fma.rn.f32 	%f772, %f770, %f764, %f771;
	fma.rn.f32 	%f773, %f772, %f766, %f765;
	and.b32  	%r1161, %r1159, 2;
	setp.eq.s32 	%p256, %r1161, 0;
	mov.f32 	%f774, 0f00000000;
	sub.f32 	%f775, %f774, %f773;
	selp.f32 	%f776, %f773, %f775, %p256;
	mul.f32 	%f777, %f173, %f776;
	neg.f32 	%f778, %f168;
	mul.f32 	%f779, %f172, %f778;
	sub.f32 	%f780, %f779, %f777;
	add.f32 	%f781, %f167, %f780;
	mul.f32 	%f177, %f909, %f781;
	ld.global.f32 	%f178, [%rd88];
	mov.u32 	%r1419, %r1439;
	mov.f32 	%f932, %f937;
	@%p254 bra 	$L__BB1_262;
	setp.neu.f32 	%p257, %f148, 0f7F800000;
	@%p257 bra 	$L__BB1_257;
	mov.f32 	%f784, 0f00000000;
	mul.rn.f32 	%f932, %f146, %f784;
	mov.b32 	%r1419, 0;
	bra.uni 	$L__BB1_262;
$L__BB1_257:
	mov.b32 	%r408, %f146;
	shl.b32 	%r1163, %r408, 8;
	or.b32  	%r409, %r1163, -2147483648;
	mov.b64 	%rd660, 0;
	mov.b32 	%r1416, 0;
	mov.u64 	%rd658, __cudart_i2opi_f;
	mov.u64 	%rd659, %rd2;
$L__BB1_258:
	.pragma "nounroll";
	ld.global.nc.u32 	%r1164, [%rd658];
	mad.wide.u32 	%rd519, %r1164, %r409, %rd660;
	shr.u64 	%rd660, %rd519, 32;
	st.local.u32 	[%rd659], %rd519;
	add.s32 	%r1416, %r1416, 1;
	add.s64 	%rd659, %rd659, 4;
	add.s64 	%rd658, %rd658, 4;
	setp.ne.s32 	%p258, %r1416, 6;
	@%p258 bra 	$L__BB1_258;
	shr.u32 	%r1165, %r408, 23;
	st.local.u32 	[%rd2+24], %rd660;
	and.b32  	%r412, %r1165, 31;
	and.b32  	%r1166, %r1165, 224;
	add.s32 	%r1167, %r1166, -128;
	shr.u32 	%r1168, %r1167, 5;
	mul.wide.u32 	%rd520, %r1168, 4;
	sub.s64 	%rd224, %rd2, %rd520;
	ld.local.u32 	%r1417, [%rd224+24];
	ld.local.u32 	%r1418, [%rd224+20];
	setp.eq.s32 	%p259, %r412, 0;
	@%p259 bra 	$L__BB1_261;
	shf.l.wrap.b32 	%r1417, %r1418, %r1417, %r412;
	ld.local.u32 	%r1169, [%rd224+16];
	shf.l.wrap.b32 	%r1418, %r1169, %r1418, %r412;
$L__BB1_261:
	shr.u32 	%r1170, %r1417, 30;
	shf.l.wrap.b32 	%r1171, %r1418, %r1417, 2;
	shl.b32 	%r1172, %r1418, 2;
	shr.u32 	%r1173, %r1171, 31;
	add.s32 	%r1174, %r1173, %r1170;
	neg.s32 	%r1175, %r1174;
	setp.lt.s32 	%p260, %r408, 0;
	selp.b32 	%r1419, %r1175, %r1174, %p260;
	xor.b32  	%r1176, %r1171, %r408;
	shr.s32 	%r1177, %r1171, 31;
	xor.b32  	%r1178, %r1177, %r1171;
	xor.b32  	%r1179, %r1177, %r1172;
	cvt.u64.u32 	%rd521, %r1178;
	shl.b64 	%rd522, %rd521, 32;
	cvt.u64.u32 	%rd523, %r1179;
	or.b64  	%rd524, %rd522, %rd523;
	cvt.rn.f64.s64 	%fd95, %rd524;
	mul.f64 	%fd96, %fd95, 0d3BF921FB54442D19;
	cvt.rn.f32.f64 	%f782, %fd96;
	neg.f32 	%f783, %f782;
	setp.lt.s32 	%p261, %r1176, 0;
	selp.f32 	%f932, %f783, %f782, %p261;
$L__BB1_262:
	setp.ltu.f32 	%p262, %f148, 0f47CE4780;
	add.s32 	%r1181, %r1419, 1;
	mul.rn.f32 	%f785, %f932, %f932;
	and.b32  	%r1182, %r1419, 1;
	setp.eq.b32 	%p263, %r1182, 1;
	selp.f32 	%f786, %f932, 0f3F800000, %p263;
	fma.rn.f32 	%f787, %f785, %f786, 0f00000000;
	fma.rn.f32 	%f788, %f785, 0f37CBAC00, 0fBAB607ED;
	selp.f32 	%f789, 0fB94D4153, %f788, %p263;
	selp.f32 	%f790, 0f3C0885E4, 0f3D2AAABB, %p263;
	fma.rn.f32 	%f791, %f789, %f785, %f790;
	selp.f32 	%f792, 0fBE2AAAA8, 0fBEFFFFFF, %p263;
	fma.rn.f32 	%f793, %f791, %f785, %f792;
	fma.rn.f32 	%f794, %f793, %f787, %f786;
	and.b32  	%r1183, %r1181, 2;
	setp.eq.s32 	%p264, %r1183, 0;
	mov.f32 	%f795, 0f00000000;
	sub.f32 	%f796, %f795, %f794;
	selp.f32 	%f797, %f794, %f796, %p264;
	mul.f32 	%f182, %f145, %f797;
	mov.u32 	%r1423, %r1439;
	mov.f32 	%f933, %f937;
	@%p262 bra 	$L__BB1_270;
	setp.neu.f32 	%p265, %f148, 0f7F800000;
	@%p265 bra 	$L__BB1_265;
	mov.f32 	%f800, 0f00000000;
	mul.rn.f32 	%f933, %f146, %f800;
	mov.b32 	%r1423, 0;
	bra.uni 	$L__BB1_270;
$L__BB1_265:
	mov.b32 	%r421, %f146;
	shl.b32 	%r1185, %r421, 8;
	or.b32  	%r422, %r1185, -2147483648;
	mov.b64 	%rd663, 0;
	mov.b32 	%r1420, 0;
	mov.u64 	%rd661, __cudart_i2opi_f;
	mov.u64 	%rd662, %rd2;
$L__BB1_266:
	.pragma "nounroll";
	ld.global.nc.u32 	%r1186, [%rd661];
	mad.wide.u32 	%rd527, %r1186, %r422, %rd663;
	shr.u64 	%rd663, %rd527, 32;
	st.local.u32 	[%rd662], %rd527;
	add.s32 	%r1420, %r1420, 1;
	add.s64 	%rd662, %rd662, 4;
	add.s64 	%rd661, %rd661, 4;
	setp.ne.s32 	%p266, %r1420, 6;
	@%p266 bra 	$L__BB1_266;
	shr.u32 	%r1187, %r421, 23;
	st.local.u32 	[%rd2+24], %rd663;
	and.b32  	%r425, %r1187, 31;
	and.b32  	%r1188, %r1187, 224;
	add.s32 	%r1189, %r1188, -128;
	shr.u32 	%r1190, %r1189, 5;
	mul.wide.u32 	%rd528, %r1190, 4;
	sub.s64 	%rd231, %rd2, %rd528;
	ld.local.u32 	%r1421, [%rd231+24];
	ld.local.u32 	%r1422, [%rd231+20];
	setp.eq.s32 	%p267, %r425, 0;
	@%p267 bra 	$L__BB1_269;
	shf.l.wrap.b32 	%r1421, %r1422, %r1421, %r425;
	ld.local.u32 	%r1191, [%rd231+16];
	shf.l.wrap.b32 	%r1422, %r1191, %r1422, %r425;
$L__BB1_269:
	shr.u32 	%r1192, %r1421, 30;
	shf.l.wrap.b32 	%r1193, %r1422, %r1421, 2;
	shl.b32 	%r1194, %r1422, 2;
	shr.u32 	%r1195, %r1193, 31;
	add.s32 	%r1196, %r1195, %r1192;
	neg.s32 	%r1197, %r1196;
	setp.lt.s32 	%p268, %r421, 0;
	selp.b32 	%r1423, %r1197, %r1196, %p268;
	xor.b32  	%r1198, %r1193, %r421;
	shr.s32 	%r1199, %r1193, 31;
	xor.b32  	%r1200, %r1199, %r1193;
	xor.b32  	%r1201, %r1199, %r1194;
	cvt.u64.u32 	%rd529, %r1200;
	shl.b64 	%rd530, %rd529, 32;
	cvt.u64.u32 	%rd531, %r1201;
	or.b64  	%rd532, %rd530, %rd531;
	cvt.rn.f64.s64 	%fd97, %rd532;
	mul.f64 	%fd98, %fd97, 0d3BF921FB54442D19;
	cvt.rn.f32.f64 	%f798, %fd98;
	neg.f32 	%f799, %f798;
	setp.lt.s32 	%p269, %r1198, 0;
	selp.f32 	%f933, %f799, %f798, %p269;
$L__BB1_270:
	setp.ltu.f32 	%p270, %f148, 0f47CE4780;
	mul.rn.f32 	%f801, %f933, %f933;
	and.b32  	%r1203, %r1423, 1;
	setp.eq.b32 	%p271, %r1203, 1;
	selp.f32 	%f802, 0f3F800000, %f933, %p271;
	fma.rn.f32 	%f803, %f801, %f802, 0f00000000;
	fma.rn.f32 	%f804, %f801, 0f37CBAC00, 0fBAB607ED;
	selp.f32 	%f805, %f804, 0fB94D4153, %p271;
	selp.f32 	%f806, 0f3D2AAABB, 0f3C0885E4, %p271;
	fma.rn.f32 	%f807, %f805, %f801, %f806;
	selp.f32 	%f808, 0fBEFFFFFF, 0fBE2AAAA8, %p271;
	fma.rn.f32 	%f809, %f807, %f801, %f808;
	fma.rn.f32 	%f810, %f809, %f803, %f802;
	and.b32  	%r1204, %r1423, 2;
	setp.eq.s32 	%p272, %r1204, 0;
	mov.f32 	%f811, 0f00000000;
	sub.f32 	%f812, %f811, %f810;
	selp.f32 	%f813, %f810, %f812, %p272;
	mul.f32 	%f814, %f153, %f813;
	sub.f32 	%f815, %f182, %f814;
	mul.f32 	%f186, %f815, %f2;
	mov.u32 	%r1427, %r1439;
	mov.f32 	%f934, %f937;
	@%p270 bra 	$L__BB1_278;
	setp.neu.f32 	%p273, %f148, 0f7F800000;
	@%p273 bra 	$L__BB1_273;
	mov.f32 	%f818, 0f00000000;
	mul.rn.f32 	%f934, %f146, %f818;
	mov.b32 	%r1427, 0;
	bra.uni 	$L__BB1_278;
$L__BB1_273:
	mov.b32 	%r434, %f146;
	shl.b32 	%r1206, %r434, 8;
	or.b32  	%r435, %r1206, -2147483648;
	mov.b64 	%rd666, 0;
	mov.b32 	%r1424, 0;
	mov.u64 	%rd664, __cudart_i2opi_f;
	mov.u64 	%rd665, %rd2;
$L__BB1_274:
	.pragma "nounroll";
	ld.global.nc.u32 	%r1207, [%rd664];
	mad.wide.u32 	%rd535, %r1207, %r435, %rd666;
	shr.u64 	%rd666, %rd535, 32;
	st.local.u32 	[%rd665], %rd535;
	add.s32 	%r1424, %r1424, 1;
	add.s64 	%rd665, %rd665, 4;
	add.s64 	%rd664, %rd664, 4;
	setp.ne.s32 	%p274, %r1424, 6;
	@%p274 bra 	$L__BB1_274;
	shr.u32 	%r1208, %r434, 23;
	st.local.u32 	[%rd2+24], %rd666;
	and.b32  	%r438, %r1208, 31;
	and.b32  	%r1209, %r1208, 224;
	add.s32 	%r1210, %r1209, -128;
	shr.u32 	%r1211, %r1210, 5;
	mul.wide.u32 	%rd536, %r1211, 4;
	sub.s64 	%rd238, %rd2, %rd536;
	ld.local.u32 	%r1425, [%rd238+24];
	ld.local.u32 	%r1426, [%rd238+20];
	setp.eq.s32 	%p275, %r438, 0;
	@%p275 bra 	$L__BB1_277;
	shf.l.wrap.b32 	%r1425, %r1426, %r1425, %r438;
	ld.local.u32 	%r1212, [%rd238+16];
	shf.l.wrap.b32 	%r1426, %r1212, %r1426, %r438;
$L__BB1_277:
	shr.u32 	%r1213, %r1425, 30;
	shf.l.wrap.b32 	%r1214, %r1426, %r1425, 2;
	shl.b32 	%r1215, %r1426, 2;
	shr.u32 	%r1216, %r1214, 31;
	add.s32 	%r1217, %r1216, %r1213;
	neg.s32 	%r1218, %r1217;
	setp.lt.s32 	%p276, %r434, 0;
	selp.b32 	%r1427, %r1218, %r1217, %p276;
	xor.b32  	%r1219, %r1214, %r434;
	shr.s32 	%r1220, %r1214, 31;
	xor.b32  	%r1221, %r1220, %r1214;
	xor.b32  	%r1222, %r1220, %r1215;
	cvt.u64.u32 	%rd537, %r1221;
	shl.b64 	%rd538, %rd537, 32;
	cvt.u64.u32 	%rd539, %r1222;
	or.b64  	%rd540, %rd538, %rd539;
	cvt.rn.f64.s64 	%fd99, %rd540;
	mul.f64 	%fd100, %fd99, 0d3BF921FB54442D19;
	cvt.rn.f32.f64 	%f816, %fd100;
	neg.f32 	%f817, %f816;
	setp.lt.s32 	%p277, %r1219, 0;
	selp.f32 	%f934, %f817, %f816, %p277;
$L__BB1_278:
	setp.ltu.f32 	%p278, %f148, 0f47CE4780;
	add.s32 	%r1224, %r1427, 1;
	mul.rn.f32 	%f819, %f934, %f934;
	and.b32  	%r1225, %r1427, 1;
	setp.eq.b32 	%p279, %r1225, 1;
	selp.f32 	%f820, %f934, 0f3F800000, %p279;
	fma.rn.f32 	%f821, %f819, %f820, 0f00000000;
	fma.rn.f32 	%f822, %f819, 0f37CBAC00, 0fBAB607ED;
	selp.f32 	%f823, 0fB94D4153, %f822, %p279;
	selp.f32 	%f824, 0f3C0885E4, 0f3D2AAABB, %p279;
	fma.rn.f32 	%f825, %f823, %f819, %f824;
	selp.f32 	%f826, 0fBE2AAAA8, 0fBEFFFFFF, %p279;
	fma.rn.f32 	%f827, %f825, %f819, %f826;
	fma.rn.f32 	%f828, %f827, %f821, %f820;
	and.b32  	%r1226, %r1224, 2;
	setp.eq.s32 	%p280, %r1226, 0;
	mov.f32 	%f829, 0f00000000;
	sub.f32 	%f830, %f829, %f828;
	selp.f32 	%f831, %f828, %f830, %p280;
	mul.f32 	%f190, %f158, %f831;
	mov.u32 	%r1431, %r1439;
	mov.f32 	%f935, %f937;
	@%p278 bra 	$L__BB1_286;
	setp.neu.f32 	%p281, %f148, 0f7F800000;
	@%p281 bra 	$L__BB1_281;
	mov.f32 	%f834, 0f00000000;
	mul.rn.f32 	%f935, %f146, %f834;
	mov.b32 	%r1431, 0;
	bra.uni 	$L__BB1_286;
$L__BB1_281:
	mov.b32 	%r447, %f146;
	shl.b32 	%r1228, %r447, 8;
	or.b32  	%r448, %r1228, -2147483648;
	mov.b64 	%rd669, 0;
	mov.b32 	%r1428, 0;
	mov.u64 	%rd667, __cudart_i2opi_f;
	mov.u64 	%rd668, %rd2;
$L__BB1_282:
	.pragma "nounroll";
	ld.global.nc.u32 	%r1229, [%rd667];
	mad.wide.u32 	%rd543, %r1229, %r448, %rd669;
	shr.u64 	%rd669, %rd543, 32;
	st.local.u32 	[%rd668], %rd543;
	add.s32 	%r1428, %r1428, 1;
	add.s64 	%rd668, %rd668, 4;
	add.s64 	%rd667, %rd667, 4;
	setp.ne.s32 	%p282, %r1428, 6;
	@%p282 bra 	$L__BB1_282;
	shr.u32 	%r1230, %r447, 23;
	st.local.u32 	[%rd2+24], %rd669;
	and.b32  	%r451, %r1230, 31;
	and.b32  	%r1231, %r1230, 224;
	add.s32 	%r1232, %r1231, -128;
	shr.u32 	%r1233, %r1232, 5;
	mul.wide.u32 	%rd544, %r1233, 4;
	sub.s64 	%rd245, %rd2, %rd544;
	ld.local.u32 	%r1429, [%rd245+24];
	ld.local.u32 	%r1430, [%rd245+20];
	setp.eq.s32 	%p283, %r451, 0;
	@%p283 bra 	$L__BB1_285;
	shf.l.wrap.b32 	%r1429, %r1430, %r1429, %r451;
	ld.local.u32 	%r1234, [%rd245+16];
	shf.l.wrap.b32 	%r1430, %r1234, %r1430, %r451;
$L__BB1_285:
	shr.u32 	%r1235, %r1429, 30;
	shf.l.wrap.b32 	%r1236, %r1430, %r1429, 2;
	shl.b32 	%r1237, %r1430, 2;
	shr.u32 	%r1238, %r1236, 31;
	add.s32 	%r1239, %r1238, %r1235;
	neg.s32 	%r1240, %r1239;
	setp.lt.s32 	%p284, %r447, 0;
	selp.b32 	%r1431, %r1240, %r1239, %p284;
	xor.b32  	%r1241, %r1236, %r447;
	shr.s32 	%r1242, %r1236, 31;
	xor.b32  	%r1243, %r1242, %r1236;
	xor.b32  	%r1244, %r1242, %r1237;
	cvt.u64.u32 	%rd545, %r1243;
	shl.b64 	%rd546, %rd545, 32;
	cvt.u64.u32 	%rd547, %r1244;
	or.b64  	%rd548, %rd546, %rd547;
	cvt.rn.f64.s64 	%fd101, %rd548;
	mul.f64 	%fd102, %fd101, 0d3BF921FB54442D19;
	cvt.rn.f32.f64 	%f832, %fd102;
	neg.f32 	%f833, %f832;
	setp.lt.s32 	%p285, %r1241, 0;
	selp.f32 	%f935, %f833, %f832, %p285;
$L__BB1_286:
	setp.ltu.f32 	%p286, %f148, 0f47CE4780;
	mul.rn.f32 	%f835, %f935, %f935;
	and.b32  	%r1246, %r1431, 1;
	setp.eq.b32 	%p287, %r1246, 1;
	selp.f32 	%f836, 0f3F800000, %f935, %p287;
	fma.rn.f32 	%f837, %f835, %f836, 0f00000000;
	fma.rn.f32 	%f838, %f835, 0f37CBAC00, 0fBAB607ED;
	selp.f32 	%f839, %f838, 0fB94D4153, %p287;
	selp.f32 	%f840, 0f3D2AAABB, 0f3C0885E4, %p287;
	fma.rn.f32 	%f841, %f839, %f835, %f840;
	selp.f32 	%f842, 0fBEFFFFFF, 0fBE2AAAA8, %p287;
	fma.rn.f32 	%f843, %f841, %f835, %f842;
	fma.rn.f32 	%f844, %f843, %f837, %f836;
	and.b32  	%r1247, %r1431, 2;
	setp.eq.s32 	%p288, %r1247, 0;
	mov.f32 	%f845, 0f00000000;
	sub.f32 	%f846, %f845, %f844;
	selp.f32 	%f847, %f844, %f846, %p288;
	mul.f32 	%f848, %f163, %f847;
	sub.f32 	%f849, %f190, %f848;
	fma.rn.f32 	%f194, %f849, %f4, %f186;
	mov.u32 	%r1435, %r1439;
	mov.f32 	%f936, %f937;
	@%p286 bra 	$L__BB1_294;
	setp.neu.f32 	%p289, %f148, 0f7F800000;
	@%p289 bra 	$L__BB1_289;
	mov.f32 	%f852, 0f00000000;
	mul.rn.f32 	%f936, %f146, %f852;
	mov.b32 	%r1435, 0;
	bra.uni 	$L__BB1_294;
$L__BB1_289:
	mov.b32 	%r460, %f146;
	shl.b32 	%r1249, %r460, 8;
	or.b32  	%r461, %r1249, -2147483648;
	mov.b64 	%rd672, 0;
	mov.b32 	%r1432, 0;
	mov.u64 	%rd670, __cudart_i2opi_f;
	mov.u64 	%rd671, %rd2;
$L__BB1_290:
	.pragma "nounroll";
	ld.global.nc.u32 	%r1250, [%rd670];
	mad.wide.u32 	%rd551, %r1250, %r461, %rd672;
	shr.u64 	%rd672, %rd551, 32;
	st.local.u32 	[%rd671], %rd551;
	add.s32 	%r1432, %r1432, 1;
	add.s64 	%rd671, %rd671, 4;
	add.s64 	%rd670, %rd670, 4;
	setp.ne.s32 	%p290, %r1432, 6;
	@%p290 bra 	$L__BB1_290;
	shr.u32 	%r1251, %r460, 23;
	st.local.u32 	[%rd2+24], %rd672;
	and.b32  	%r464, %r1251, 31;
	and.b32  	%r1252, %r1251, 224;
	add.s32 	%r1253, %r1252, -128;
	shr.u32 	%r1254, %r1253, 5;
	mul.wide.u32 	%rd552, %r1254, 4;
	sub.s64 	%rd252, %rd2, %rd552;
	ld.local.u32 	%r1433, [%rd252+24];
	ld.local.u32 	%r1434, [%rd252+20];
	setp.eq.s32 	%p291, %r464, 0;
	@%p291 bra 	$L__BB1_293;
	shf.l.wrap.b32 	%r1433, %r1434, %r1433, %r464;
	ld.local.u32 	%r1255, [%rd252+16];
	shf.l.wrap.b32 	%r1434, %r1255, %r1434, %r464;
$L__BB1_293:
	shr.u32 	%r1256, %r1433, 30;
	shf.l.wrap.b32 	%r1257, %r1434, %r1433, 2;
	shl.b32 	%r1258, %r1434, 2;
	shr.u32 	%r1259, %r1257, 31;
	add.s32 	%r1260, %r1259, %r1256;
	neg.s32 	%r1261, %r1260;
	setp.lt.s32 	%p292, %r460, 0;
	selp.b32 	%r1435, %r1261, %r1260, %p292;
	xor.b32  	%r1262, %r1257, %r460;
	shr.s32 	%r1263, %r1257, 31;
	xor.b32  	%r1264, %r1263, %r1257;
	xor.b32  	%r1265, %r1263, %r1258;
	cvt.u64.u32 	%rd553, %r1264;
	shl.b64 	%rd554, %rd553, 32;
	cvt.u64.u32 	%rd555, %r1265;
	or.b64  	%rd556, %rd554, %rd555;
	cvt.rn.f64.s64 	%fd103, %rd556;
	mul.f64 	%fd104, %fd103, 0d3BF921FB54442D19;
	cvt.rn.f32.f64 	%f850, %fd104;
	neg.f32 	%f851, %f850;
	setp.lt.s32 	%p293, %r1262, 0;
	selp.f32 	%f936, %f851, %f850, %p293;
$L__BB1_294:
	setp.ltu.f32 	%p294, %f148, 0f47CE4780;
	add.s32 	%r1267, %r1435, 1;
	mul.rn.f32 	%f853, %f936, %f936;
	and.b32  	%r1268, %r1435, 1;
	setp.eq.b32 	%p295, %r1268, 1;
	selp.f32 	%f854, %f936, 0f3F800000, %p295;
	fma.rn.f32 	%f855, %f853, %f854, 0f00000000;
	fma.rn.f32 	%f856, %f853, 0f37CBAC00, 0fBAB607ED;
	selp.f32 	%f857, 0fB94D4153, %f856, %p295;
	selp.f32 	%f858, 0f3C0885E4, 0f3D2AAABB, %p295;
	fma.rn.f32 	%f859, %f857, %f853, %f858;
	selp.f32 	%f860, 0fBE2AAAA8, 0fBEFFFFFF, %p295;
	fma.rn.f32 	%f861, %f859, %f853, %f860;
	fma.rn.f32 	%f862, %f861, %f855, %f854;
	and.b32  	%r1269, %r1267, 2;
	setp.eq.s32 	%p296, %r1269, 0;
	mov.f32 	%f863, 0f00000000;
	sub.f32 	%f864, %f863, %f862;
	selp.f32 	%f865, %f862, %f864, %p296;
	mul.f32 	%f198, %f168, %f865;
	@%p294 bra 	$L__BB1_302;
	setp.neu.f32 	%p297, %f148, 0f7F800000;
	@%p297 bra 	$L__BB1_297;
	mov.f32 	%f868, 0f00000000;
	mul.rn.f32 	%f937, %f146, %f868;
	mov.b32 	%r1439, 0;
	bra.uni 	$L__BB1_302;
$L__BB1_297:
	mov.b32 	%r473, %f146;
	shl.b32 	%r1271, %r473, 8;
	or.b32  	%r474, %r1271, -2147483648;
	mov.b64 	%rd675, 0;
	mov.b32 	%r1436, 0;
	mov.u64 	%rd673, __cudart_i2opi_f;
	mov.u64 	%rd674, %rd2;
$L__BB1_298:
	.pragma "nounroll";
	ld.global.nc.u32 	%r1272, [%rd673];
	mad.wide.u32 	%rd559, %r1272, %r474, %rd675;
	shr.u64 	%rd675, %rd559, 32;
	st.local.u32 	[%rd674], %rd559;
	add.s32 	%r1436, %r1436, 1;
	add.s64 	%rd674, %rd674, 4;
	add.s64 	%rd673, %rd673, 4;
	setp.ne.s32 	%p298, %r1436, 6;
	@%p298 bra 	$L__BB1_298;
	shr.u32 	%r1273, %r473, 23;
	st.local.u32 	[%rd2+24], %rd675;
	and.b32  	%r477, %r1273, 31;
	and.b32  	%r1274, %r1273, 224;
	add.s32 	%r1275, %r1274, -128;
	shr.u32 	%r1276, %r1275, 5;
	mul.wide.u32 	%rd560, %r1276, 4;
	sub.s64 	%rd259, %rd2, %rd560;
	ld.local.u32 	%r1437, [%rd259+24];
	ld.local.u32 	%r1438, [%rd259+20];
	setp.eq.s32 	%p299, %r477, 0;
	@%p299 bra 	$L__BB1_301;
	shf.l.wrap.b32 	%r1437, %r1438, %r1437, %r477;
	ld.local.u32 	%r1277, [%rd259+16];
	shf.l.wrap.b32 	%r1438, %r1277, %r1438, %r477;
$L__BB1_301:
	shr.u32 	%r1278, %r1437, 30;
	shf.l.wrap.b32 	%r1279, %r1438, %r1437, 2;
	shl.b32 	%r1280, %r1438, 2;
	shr.u32 	%r1281, %r1279, 31;
	add.s32 	%r1282, %r1281, %r1278;
	neg.s32 	%r1283, %r1282;
	setp.lt.s32 	%p300, %r473, 0;
	selp.b32 	%r1439, %r1283, %r1282, %p300;
	xor.b32  	%r1284, %r1279, %r473;
	shr.s32 	%r1285, %r1279, 31;
	xor.b32  	%r1286, %r1285, %r1279;
	xor.b32  	%r1287, %r1285, %r1280;
	cvt.u64.u32 	%rd561, %r1286;
	shl.b64 	%rd562, %rd561, 32;
	cvt.u64.u32 	%rd563, %r1287;
	or.b64  	%rd564, %rd562, %rd563;
	cvt.rn.f64.s64 	%fd105, %rd564;
	mul.f64 	%fd106, %fd105, 0d3BF921FB54442D19;
	cvt.rn.f32.f64 	%f866, %fd106;
	neg.f32 	%f867, %f866;
	setp.lt.s32 	%p301, %r1284, 0;
	selp.f32 	%f937, %f867, %f866, %p301;
$L__BB1_302:
	mul.rn.f32 	%f869, %f937, %f937;
	and.b32  	%r1289, %r1439, 1;
	setp.eq.b32 	%p302, %r1289, 1;
	selp.f32 	%f870, 0f3F800000, %f937, %p302;
	fma.rn.f32 	%f871, %f869, %f870, 0f00000000;
	fma.rn.f32 	%f872, %f869, 0f37CBAC00, 0fBAB607ED;
	selp.f32 	%f873, %f872, 0fB94D4153, %p302;
	selp.f32 	%f874, 0f3D2AAABB, 0f3C0885E4, %p302;
	fma.rn.f32 	%f875, %f873, %f869, %f874;
	selp.f32 	%f876, 0fBEFFFFFF, 0fBE2AAAA8, %p302;
	fma.rn.f32 	%f877, %f875, %f869, %f876;
	fma.rn.f32 	%f878, %f877, %f871, %f870;
	and.b32  	%r1290, %r1439, 2;
	setp.eq.s32 	%p303, %r1290, 0;
	mov.f32 	%f879, 0f00000000;
	sub.f32 	%f880, %f879, %f878;
	selp.f32 	%f881, %f878, %f880, %p303;
	mul.f32 	%f882, %f173, %f881;
	sub.f32 	%f883, %f198, %f882;
	add.f32 	%f884, %f194, %f883;
	mul.f32 	%f885, %f910, %f884;
	mul.f32 	%f886, %f178, %f885;
	fma.rn.f32 	%f887, %f178, %f177, %f886;
	atom.global.add.f32 	%f888, [%rd91+24], %f887;
$L__BB1_303:
	ret;

}


// ===== COMPILED SASS (sm_100) =====

	.target	sm_100

	.elftype	@"ET_EXEC"


//--------------------- .note.nv.tkinfo           --------------------------
	.section	.note.nv.tkinfo,"",@"SHT_NOTE"
	.sectionflags	@"SHF_NOTE_NV_TKINFO"
	.tkinfo
        /*0018*/ 	.word	0x00000002
        /*0030*/ 	.string	""
        /*0030*/ 	.string	"ptxas"
        /*0030*/ 	.string	"Cuda compilation tools, release 13.0, V13.0.88"
        /*0030*/ 	.string	"Build cuda_13.0.r13.0/compiler.36424714_0"
        /*0030*/ 	.string	"-arch sm_100 -m 64 "



//--------------------- .note.nv.cuinfo           --------------------------
	.section	.note.nv.cuinfo,"",@"SHT_NOTE"
	.sectionflags	@"SHF_NOTE_NV_CUINFO"
        /*0018*/ 	.short	0x0002
        /*001a*/ 	.short	0x0064
        /*001c*/ 	.short	0x0082
	.zero		2


//--------------------- .nv.info                  --------------------------
	.section	.nv.info,"",@"SHT_CUDA_INFO"
	.align	4


	//----- nvinfo : EIATTR_REGCOUNT
	.align		4
        /*0000*/ 	.byte	0x04, 0x2f
        /*0002*/ 	.short	(.L_2 - .L_1)
	.align		4
.L_1:
        /*0004*/ 	.word	index@(_Z13AffineForwardPKfPKiS0_iPf)
        /*0008*/ 	.word	0x00000020


	//----- nvinfo : EIATTR_FRAME_SIZE
	.align		4
.L_2:
        /*000c*/ 	.byte	0x04, 0x11
        /*000e*/ 	.short	(.L_4 - .L_3)
	.align		4
.L_3:
        /*0010*/ 	.word	index@($__internal_1_$__cuda_sm3x_div_rn_noftz_f32_slowpath)
        /*0014*/ 	.word	0x00000020


	//----- nvinfo : EIATTR_FRAME_SIZE
	.align		4
.L_4:
        /*0018*/ 	.byte	0x04, 0x11
        /*001a*/ 	.short	(.L_6 - .L_5)
	.align		4
.L_5:
        /*001c*/ 	.word	index@(_Z13AffineForwardPKfPKiS0_iPf)
        /*0020*/ 	.word	0x00000020


	//----- nvinfo : EIATTR_REGCOUNT
	.align		4
.L_6:
        /*0024*/ 	.byte	0x04, 0x2f
        /*0026*/ 	.short	(.L_8 - .L_7)
	.align		4
.L_7:
        /*0028*/ 	.word	index@(_Z14AffineBackwardPKfPKiS0_iS0_S0_PfS3_)
        /*002c*/ 	.word	0x00000020


	//----- nvinfo : EIATTR_FRAME_SIZE
	.align		4
.L_8:
        /*0030*/ 	.byte	0x04, 0x11
        /*0032*/ 	.short	(.L_10 - .L_9)
	.align		4
.L_9:
        /*0034*/ 	.word	index@($__internal_0_$__cuda_sm3x_div_rn_noftz_f32_slowpath)
        /*0038*/ 	.word	0x00000020


	//----- nvinfo : EIATTR_FRAME_SIZE
	.align		4
.L_10:
        /*003c*/ 	.byte	0x04, 0x11
        /*003e*/ 	.short	(.L_12 - .L_11)
	.align		4
.L_11:
        /*0040*/ 	.word	index@(_Z14AffineBackwardPKfPKiS0_iS0_S0_PfS3_)
        /*0044*/ 	.word	0x00000020


	//----- nvinfo : EIATTR_MIN_STACK_SIZE
	.align		4
.L_12:
        /*0048*/ 	.byte	0x04, 0x12
        /*004a*/ 	.short	(.L_14 - .L_13)
	.align		4
.L_13:
        /*004c*/ 	.word	index@(_Z14AffineBackwardPKfPKiS0_iS0_S0_PfS3_)
        /*0050*/ 	.word	0x00000020


	//----- nvinfo : EIATTR_MIN_STACK_SIZE
	.align		4
.L_14:
        /*0054*/ 	.byte	0x04, 0x12
        /*0056*/ 	.short	(.L_16 - .L_15)
	.align		4
.L_15:
        /*0058*/ 	.word	index@(_Z13AffineForwardPKfPKiS0_iPf)
        /*005c*/ 	.word	0x00000020
.L_16:


//--------------------- .nv.compat                --------------------------
	.section	.nv.compat,"",@"SHT_CUDA_COMPAT_INFO"
	.align	4
        /*0000*/ 	.byte	0x02, 0x09, 0x00, 0x00, 0x02, 0x02, 0x01, 0x00, 0x02, 0x05, 0x05, 0x00, 0x03, 0x07, 0x01, 0x01
        /*0010*/ 	.byte	0x02, 0x03, 0x00, 0x00, 0x02, 0x06, 0x01, 0x00, 0x04, 0x0b, 0x08, 0x00, 0x01, 0x00, 0x00, 0x00
        /*0020*/ 	.byte	0x00, 0x00, 0x00, 0x00


//--------------------- .nv.info._Z14AffineBackwardPKfPKiS0_iS0_S0_PfS3_ --------------------------
	.section	.nv.info._Z14AffineBackwardPKfPKiS0_iS0_S0_PfS3_,"",@"SHT_CUDA_INFO"
	.sectionflags	@""
	.align	4


	//----- nvinfo : EIATTR_CUDA_API_VERSION
	.align		4
        /*0000*/ 	.byte	0x04, 0x37
        /*0002*/ 	.short	(.L_18 - .L_17)
.L_17:
        /*0004*/ 	.word	0x00000082


	//----- nvinfo : EIATTR_KPARAM_INFO
	.align		4
.L_18:
        /*0008*/ 	.byte	0x04, 0x17
        /*000a*/ 	.short	(.L_20 - .L_19)
.L_19:
        /*000c*/ 	.word	0x00000000
        /*0010*/ 	.short	0x0007
        /*0012*/ 	.short	0x0038
        /*0014*/ 	.byte	0x00, 0xf5, 0x21, 0x00


	//----- nvinfo : EIATTR_KPARAM_INFO
	.align		4
.L_20:
        /*0018*/ 	.byte	0x04, 0x17
        /*001a*/ 	.short	(.L_22 - .L_21)
.L_21:
        /*001c*/ 	.word	0x00000000
        /*0020*/ 	.short	0x0006
        /*0022*/ 	.short	0x0030
        /*0024*/ 	.byte	0x00, 0xf5, 0x21, 0x00


	//----- nvinfo : EIATTR_KPARAM_INFO
	.align		4
.L_22:
        /*0028*/ 	.byte	0x04, 0x17
        /*002a*/ 	.short	(.L_24 - .L_23)
.L_23:
        /*002c*/ 	.word	0x00000000
        /*0030*/ 	.short	0x0005
        /*0032*/ 	.short	0x0028
        /*0034*/ 	.byte	0x00, 0xf5, 0x21, 0x00


	//----- nvinfo : EIATTR_KPARAM_INFO
	.align		4
.L_24:
        /*0038*/ 	.byte	0x04, 0x17
        /*003a*/ 	.short	(.L_26 - .L_25)
.L_25:
        /*003c*/ 	.word	0x00000000
        /*0040*/ 	.short	0x0004
        /*0042*/ 	.short	0x0020
        /*0044*/ 	.byte	0x00, 0xf5, 0x21, 0x00


	//----- nvinfo : EIATTR_KPARAM_INFO
	.align		4
.L_26:
        /*0048*/ 	.byte	0x04, 0x17
        /*004a*/ 	.short	(.L_28 - .L_27)
.L_27:
        /*004c*/ 	.word	0x00000000
        /*0050*/ 	.short	0x0003
        /*0052*/ 	.short	0x0018
        /*0054*/ 	.byte	0x00, 0xf0, 0x11, 0x00


	//----- nvinfo : EIATTR_KPARAM_INFO
	.align		4
.L_28:
        /*0058*/ 	.byte	0x04, 0x17
        /*005a*/ 	.short	(.L_30 - .L_29)
.L_29:
        /*005c*/ 	.word	0x00000000
        /*0060*/ 	.short	0x0002
        /*0062*/ 	.short	0x0010
        /*0064*/ 	.byte	0x00, 0xf5, 0x21, 0x00


	//----- nvinfo : EIATTR_KPARAM_INFO
	.align		4
.L_30:
        /*0068*/ 	.byte	0x04, 0x17
        /*006a*/ 	.short	(.L_32 - .L_31)
.L_31:
        /*006c*/ 	.word	0x00000000
        /*0070*/ 	.short	0x0001
        /*0072*/ 	.short	0x0008
        /*0074*/ 	.byte	0x00, 0xf5, 0x21, 0x00


	//----- nvinfo : EIATTR_KPARAM_INFO
	.align		4
.L_32:
        /*0078*/ 	.byte	0x04, 0x17
        /*007a*/ 	.short	(.L_34 - .L_33)
.L_33:
        /*007c*/ 	.word	0x00000000
        /*0080*/ 	.short	0x0000
        /*0082*/ 	.short	0x0000
        /*0084*/ 	.byte	0x00, 0xf5, 0x21, 0x00


	//----- nvinfo : EIATTR_SPARSE_MMA_MASK
	.align		4
.L_34:
        /*0088*/ 	.byte	0x03, 0x50
        /*008a*/ 	.short	0x0000


	//----- nvinfo : EIATTR_MAXREG_COUNT
	.align		4
        /*008c*/ 	.byte	0x03, 0x1b
        /*008e*/ 	.short	0x00ff


	//----- nvinfo : EIATTR_MERCURY_ISA_VERSION
	.align		4
        /*0090*/ 	.byte	0x03, 0x5f
        /*0092*/ 	.short	0x0101


	//----- nvinfo : EIATTR_VRC_CTA_INIT_COUNT
	.align		4
        /*0094*/ 	.byte	0x02, 0x4a
	.zero		1
	.zero		1


	//----- nvinfo : EIATTR_EXIT_INSTR_OFFSETS
	.align		4
        /*0098*/ 	.byte	0x04, 0x1c
        /*009a*/ 	.short	(.L_36 - .L_35)


	//   ....[0]....
.L_35:
        /*009c*/ 	.word	0x00000080


	//   ....[1]....
        /*00a0*/ 	.word	0x0000c370


	//----- nvinfo : EIATTR_CRS_STACK_SIZE
	.align		4
.L_36:
        /*00a4*/ 	.byte	0x04, 0x1e
        /*00a6*/ 	.short	(.L_38 - .L_37)
.L_37:
        /*00a8*/ 	.word	0x00000000


	//----- nvinfo : EIATTR_CBANK_PARAM_SIZE
	.align		4
.L_38:
        /*00ac*/ 	.byte	0x03, 0x19
        /*00ae*/ 	.short	0x0040


	//----- nvinfo : EIATTR_PARAM_CBANK
	.align		4
        /*00b0*/ 	.byte	0x04, 0x0a
        /*00b2*/ 	.short	(.L_40 - .L_39)
	.align		4
.L_39:
        /*00b4*/ 	.word	index@(.nv.constant0._Z14AffineBackwardPKfPKiS0_iS0_S0_PfS3_)
        /*00b8*/ 	.short	0x0380
        /*00ba*/ 	.short	0x0040


	//----- nvinfo : EIATTR_SW_WAR
	.align		4
.L_40:
        /*00bc*/ 	.byte	0x04, 0x36
        /*00be*/ 	.short	(.L_42 - .L_41)
.L_41:
        /*00c0*/ 	.word	0x00000008
.L_42:


//--------------------- .nv.info._Z13AffineForwardPKfPKiS0_iPf --------------------------
	.section	.nv.info._Z13AffineForwardPKfPKiS0_iPf,"",@"SHT_CUDA_INFO"
	.sectionflags	@""
	.align	4


	//----- nvinfo : EIATTR_CUDA_API_VERSION
	.align		4
        /*0000*/ 	.byte	0x04, 0x37
        /*0002*/ 	.short	(.L_44 - .L_43)
.L_43:
        /*0004*/ 	.word	0x00000082


	//----- nvinfo : EIATTR_KPARAM_INFO
	.align		4
.L_44:
        /*0008*/ 	.byte	0x04, 0x17
        /*000a*/ 	.short	(.L_46 - .L_45)
.L_45:
        /*000c*/ 	.word	0x00000000
        /*0010*/ 	.short	0x0004
        /*0012*/ 	.short	0x0020
        /*0014*/ 	.byte	0x00, 0xf5, 0x21, 0x00


	//----- nvinfo : EIATTR_KPARAM_INFO
	.align		4
.L_46:
        /*0018*/ 	.byte	0x04, 0x17
        /*001a*/ 	.short	(.L_48 - .L_47)
.L_47:
        /*001c*/ 	.word	0x00000000
        /*0020*/ 	.short	0x0003
        /*0022*/ 	.short	0x0018
        /*0024*/ 	.byte	0x00, 0xf0, 0x11, 0x00


	//----- nvinfo : EIATTR_KPARAM_INFO
	.align		4
.L_48:
        /*0028*/ 	.byte	0x04, 0x17
        /*002a*/ 	.short	(.L_50 - .L_49)
.L_49:
        /*002c*/ 	.word	0x00000000
        /*0030*/ 	.short	0x0002
        /*0032*/ 	.short	0x0010
        /*0034*/ 	.byte	0x00, 0xf5, 0x21, 0x00


	//----- nvinfo : EIATTR_KPARAM_INFO
	.align		4
.L_50:
        /*0038*/ 	.byte	0x04, 0x17
        /*003a*/ 	.short	(.L_52 - .L_51)
.L_51:
        /*003c*/ 	.word	0x00000000
        /*0040*/ 	.short	0x0001
        /*0042*/ 	.short	0x0008
        /*0044*/ 	.byte	0x00, 0xf5, 0x21, 0x00


	//----- nvinfo : EIATTR_KPARAM_INFO
	.align		4
.L_52:
        /*0048*/ 	.byte	0x04, 0x17
        /*004a*/ 	.short	(.L_54 - .L_53)
.L_53:
        /*004c*/ 	.word	0x00000000
        /*0050*/ 	.short	0x0000
        /*0052*/ 	.short	0x0000
        /*0054*/ 	.byte	0x00, 0xf5, 0x21, 0x00


	//----- nvinfo : EIATTR_SPARSE_MMA_MASK
	.align		4
.L_54:
        /*0058*/ 	.byte	0x03, 0x50
        /*005a*/ 	.short	0x0000


	//----- nvinfo : EIATTR_MAXREG_COUNT
	.align		4
        /*005c*/ 	.byte	0x03, 0x1b
        /*005e*/ 	.short	0x00ff


	//----- nvinfo : EIATTR_MERCURY_ISA_VERSION
	.align		4
        /*0060*/ 	.byte	0x03, 0x5f
        /*0062*/ 	.short	0x0101


	//----- nvinfo : EIATTR_VRC_CTA_INIT_COUNT
	.align		4
        /*0064*/ 	.byte	0x02, 0x4a
	.zero		1
	.zero		1


	//----- nvinfo : EIATTR_EXIT_INSTR_OFFSETS
	.align		4
        /*0068*/ 	.byte	0x04, 0x1c
        /*006a*/ 	.short	(.L_56 - .L_55)


	//   ....[0]....
.L_55:
        /*006c*/ 	.word	0x00000080


	//   ....[1]....
        /*0070*/ 	.word	0x00004500


	//   ....[2]....
        /*0074*/ 	.word	0x00004810


	//----- nvinfo : EIATTR_CRS_STACK_SIZE
	.align		4
.L_56:
        /*0078*/ 	.byte	0x04, 0x1e
        /*007a*/ 	.short	(.L_58 - .L_57)
.L_57:
        /*007c*/ 	.word	0x00000000


	//----- nvinfo : EIATTR_CBANK_PARAM_SIZE
	.align		4
.L_58:
        /*0080*/ 	.byte	0x03, 0x19
        /*0082*/ 	.short	0x0028


	//----- nvinfo : EIATTR_PARAM_CBANK
	.align		4
        /*0084*/ 	.byte	0x04, 0x0a
        /*0086*/ 	.short	(.L_60 - .L_59)
	.align		4
.L_59:
        /*0088*/ 	.word	index@(.nv.constant0._Z13AffineForwardPKfPKiS0_iPf)
        /*008c*/ 	.short	0x0380
        /*008e*/ 	.short	0x0028


	//----- nvinfo : EIATTR_SW_WAR
	.align		4
.L_60:
        /*0090*/ 	.byte	0x04, 0x36
        /*0092*/ 	.short	(.L_62 - .L_61)
.L_61:
        /*0094*/ 	.word	0x00000008
.L_62:


//--------------------- .nv.callgraph             --------------------------
	.section	.nv.callgraph,"",@"SHT_CUDA_CALLGRAPH"
	.align	4
	.sectionentsize	8
	.align		4
        /*0000*/ 	.word	0x00000000
	.align		4
        /*0004*/ 	.word	0xffffffff
	.align		4
        /*0008*/ 	.word	0x00000000
	.align		4
        /*000c*/ 	.word	0xfffffffe
	.align		4
        /*0010*/ 	.word	0x00000000
	.align		4
        /*0014*/ 	.word	0xfffffffd
	.align		4
        /*0018*/ 	.word	0x00000000
	.align		4
        /*001c*/ 	.word	0xfffffffc


//--------------------- .nv.constant4             --------------------------
	.section	.nv.constant4,"a",@progbits
	.align	8
	.align		8
.nv.constant4:
        /*0000*/ 	.dword	__cudart_i2opi_f


//--------------------- .text._Z14AffineBackwardPKfPKiS0_iS0_S0_PfS3_ --------------------------
	.section	.text._Z14AffineBackwardPKfPKiS0_iS0_S0_PfS3_,"ax",@progbits
	.align	128
        .global         _Z14AffineBackwardPKfPKiS0_iS0_S0_PfS3_
        .type           _Z14AffineBackwardPKfPKiS0_iS0_S0_PfS3_,@function
        .size           _Z14AffineBackwardPKfPKiS0_iS0_S0_PfS3_,(.L_x_192 - _Z14AffineBackwardPKfPKiS0_iS0_S0_PfS3_)
        .other          _Z14AffineBackwardPKfPKiS0_iS0_S0_PfS3_,@"STO_CUDA_ENTRY STV_DEFAULT"
_Z14AffineBackwardPKfPKiS0_iS0_S0_PfS3_:
.text._Z14AffineBackwardPKfPKiS0_iS0_S0_PfS3_:
[----:B------:R-:W0:Y:S01]  /*0000*/  LDC R1, c[0x0][0x37c] ;  /* 0x0000df00ff017b82 */ /* 0x000e220000000800 */
[----:B------:R-:W1:Y:S07]  /*0010*/  S2R R3, SR_TID.X ;  /* 0x0000000000037919 */ /* 0x000e6e0000002100 */
[----:B------:R-:W1:Y:S01]  /*0020*/  S2UR UR4, SR_CTAID.X ;  /* 0x00000000000479c3 */ /* 0x000e620000002500 */
[----:B------:R-:W2:Y:S01]  /*0030*/  LDCU UR5, c[0x0][0x398] ;  /* 0x00007300ff0577ac */ /* 0x000ea20008000800 */
[----:B0-----:R-:W-:-:S06]  /*0040*/  VIADD R1, R1, 0xffffffe0 ;  /* 0xffffffe001017836 */ /* 0x001fcc0000000000 */
[----:B------:R-:W1:Y:S02]  /*0050*/  LDC R12, c[0x0][0x360] ;  /* 0x0000d800ff0c7b82 */ /* 0x000e640000000800 */
[----:B-1----:R-:W-:-:S05]  /*0060*/  IMAD R12, R12, UR4, R3 ;  /* 0x000000040c0c7c24 */ /* 0x002fca000f8e0203 */
[----:B--2---:R-:W-:-:S13]  /*0070*/  ISETP.GE.AND P0, PT, R12, UR5, PT ;  /* 0x000000050c007c0c */ /* 0x004fda000bf06270 */
[----:B------:R-:W-:Y:S05]  /*0080*/  @P0 EXIT ;  /* 0x000000000000094d */ /* 0x000fea0003800000 */
[----:B------:R-:W0:Y:S01]  /*0090*/  LDC.64 R6, c[0x0][0x388] ;  /* 0x0000e200ff067b82 */ /* 0x000e220000000a00 */
[----:B------:R-:W0:Y:S07]  /*00a0*/  LDCU.64 UR6, c[0x0][0x358] ;  /* 0x00006b00ff0677ac */ /* 0x000e2e0008000a00 */
[----:B------:R-:W1:Y:S01]  /*00b0*/  LDC.64 R16, c[0x0][0x390] ;  /* 0x0000e400ff107b82 */ /* 0x000e620000000a00 */
[----:B0-----:R-:W2:Y:S04]  /*00c0*/  LDG.E R5, desc[UR6][R6.64] ;  /* 0x0000000606057981 */ /* 0x001ea8000c1e1900 */
[----:B------:R-:W3:Y:S04]  /*00d0*/  LDG.E R0, desc[UR6][R6.64+0x4] ;  /* 0x0000040606007981 */ /* 0x000ee8000c1e1900 */
[----:B------:R0:W4:Y:S01]  /*00e0*/  LDG.E R3, desc[UR6][R6.64+0x8] ;  /* 0x0000080606037981 */ /* 0x000122000c1e1900 */
[----:B------:R-:W-:Y:S01]  /*00f0*/  BSSY.RECONVERGENT B0, `(.L_x_0) ;  /* 0x0000064000007945 */ /* 0x000fe20003800200 */
[----:B--2---:R-:W-:-:S04]  /*0100*/  IABS R11, R5 ;  /* 0x00000005000b7213 */ /* 0x004fc80000000000 */
[----:B------:R-:W2:Y:S01]  /*0110*/  I2F.RP R4, R11 ;  /* 0x0000000b00047306 */ /* 0x000ea20000209400 */
[-C--:B---3--:R-:W-:Y:S02]  /*0120*/  IABS R2, R0.reuse ;  /* 0x0000000000027213 */ /* 0x088fe40000000000 */
[----:B------:R-:W-:-:S05]  /*0130*/  IABS R13, R0 ;  /* 0x00000000000d7213 */ /* 0x000fca0000000000 */
[----:B0-----:R-:W0:Y:S01]  /*0140*/  I2F.RP R6, R2 ;  /* 0x0000000200067306 */ /* 0x001e220000209400 */
[----:B------:R-:W-:-:S07]  /*0150*/  IMAD.MOV R13, RZ, RZ, -R13 ;  /* 0x000000ffff0d7224 */ /* 0x000fce00078e0a0d */
[----:B--2---:R-:W2:Y:S08]  /*0160*/  MUFU.RCP R4, R4 ;  /* 0x0000000400047308 */ /* 0x004eb00000001000 */
[----:B0-----:R-:W-:Y:S01]  /*0170*/  MUFU.RCP R6, R6 ;  /* 0x0000000600067308 */ /* 0x001fe20000001000 */
[----:B--2---:R-:W-:Y:S01]  /*0180*/  VIADD R8, R4, 0xffffffe ;  /* 0x0ffffffe04087836 */ /* 0x004fe20000000000 */
[----:B------:R-:W-:-:S06]  /*0190*/  IABS R4, R12 ;  /* 0x0000000c00047213 */ /* 0x000fcc0000000000 */
[----:B------:R0:W2:Y:S02]  /*01a0*/  F2I.FTZ.U32.TRUNC.NTZ R9, R8 ;  /* 0x0000000800097305 */ /* 0x0000a4000021f000 */
[----:B0-----:R-:W-:Y:S02]  /*01b0*/  IMAD.MOV.U32 R8, RZ, RZ, RZ ;  /* 0x000000ffff087224 */ /* 0x001fe400078e00ff */
[----:B--2---:R-:W-:-:S04]  /*01c0*/  IMAD.MOV R10, RZ, RZ, -R9 ;  /* 0x000000ffff0a7224 */ /* 0x004fc800078e0a09 */
[----:B------:R-:W-:Y:S01]  /*01d0*/  IMAD R7, R10, R11, RZ ;  /* 0x0000000b0a077224 */ /* 0x000fe200078e02ff */
[----:B------:R-:W-:-:S03]  /*01e0*/  IABS R10, R5 ;  /* 0x00000005000a7213 */ /* 0x000fc60000000000 */
[----:B------:R-:W-:-:S04]  /*01f0*/  IMAD.HI.U32 R9, R9, R7, R8 ;  /* 0x0000000709097227 */ /* 0x000fc800078e0008 */
[----:B------:R-:W-:Y:S02]  /*0200*/  IMAD.MOV R8, RZ, RZ, -R10 ;  /* 0x000000ffff087224 */ /* 0x000fe400078e0a0a */
[----:B------:R-:W-:-:S04]  /*0210*/  IMAD.HI.U32 R7, R9, R4, RZ ;  /* 0x0000000409077227 */ /* 0x000fc800078e00ff */
[----:B------:R-:W-:Y:S02]  /*0220*/  IMAD R4, R7, R8, R4 ;  /* 0x0000000807047224 */ /* 0x000fe400078e0204 */
[----:B------:R-:W-:-:S03]  /*0230*/  VIADD R8, R6, 0xffffffe ;  /* 0x0ffffffe06087836 */ /* 0x000fc60000000000 */
[----:B------:R-:W-:Y:S01]  /*0240*/  ISETP.GT.U32.AND P1, PT, R11, R4, PT ;  /* 0x000000040b00720c */ /* 0x000fe20003f24070 */
[----:B------:R0:W2:Y:S02]  /*0250*/  F2I.FTZ.U32.TRUNC.NTZ R9, R8 ;  /* 0x0000000800097305 */ /* 0x0000a4000021f000 */
[----:B0-----:R-:W-:-:S10]  /*0260*/  IMAD.MOV.U32 R8, RZ, RZ, RZ ;  /* 0x000000ffff087224 */ /* 0x001fd400078e00ff */
[----:B------:R-:W-:Y:S02]  /*0270*/  @!P1 IMAD.IADD R4, R4, 0x1, -R11 ;  /* 0x0000000104049824 */ /* 0x000fe400078e0a0b */
[----:B------:R-:W-:Y:S01]  /*0280*/  @!P1 VIADD R7, R7, 0x1 ;  /* 0x0000000107079836 */ /* 0x000fe20000000000 */
[----:B------:R-:W-:Y:S02]  /*0290*/  ISETP.NE.AND P1, PT, R5, RZ, PT ;  /* 0x000000ff0500720c */ /* 0x000fe40003f25270 */
[----:B------:R-:W-:Y:S01]  /*02a0*/  ISETP.GE.U32.AND P0, PT, R4, R11, PT ;  /* 0x0000000b0400720c */ /* 0x000fe20003f06070 */
[----:B--2---:R-:W-:Y:S01]  /*02b0*/  IMAD.MOV R11, RZ, RZ, -R9 ;  /* 0x000000ffff0b7224 */ /* 0x004fe200078e0a09 */
[----:B------:R-:W-:-:S03]  /*02c0*/  LOP3.LUT R4, R12, R5, RZ, 0x3c, !PT ;  /* 0x000000050c047212 */ /* 0x000fc600078e3cff */
[----:B------:R-:W-:Y:S01]  /*02d0*/  IMAD R11, R11, R2, RZ ;  /* 0x000000020b0b7224 */ /* 0x000fe200078e02ff */
[----:B------:R-:W-:Y:S02]  /*02e0*/  ISETP.GE.AND P2, PT, R4, RZ, PT ;  /* 0x000000ff0400720c */ /* 0x000fe40003f46270 */
[----:B----4-:R-:W-:Y:S01]  /*02f0*/  IABS R4, R3 ;  /* 0x0000000300047213 */ /* 0x010fe20000000000 */
[----:B------:R-:W-:-:S03]  /*0300*/  IMAD.HI.U32 R8, R9, R11, R8 ;  /* 0x0000000b09087227 */ /* 0x000fc600078e0008 */
[----:B------:R-:W0:Y:S01]  /*0310*/  I2F.RP R6, R4 ;  /* 0x0000000400067306 */ /* 0x000e220000209400 */
[----:B------:R-:W-:-:S06]  /*0320*/  @P0 VIADD R7, R7, 0x1 ;  /* 0x0000000107070836 */ /* 0x000fcc0000000000 */
[----:B------:R-:W-:Y:S01]  /*0330*/  @!P2 IMAD.MOV R7, RZ, RZ, -R7 ;  /* 0x000000ffff07a224 */ /* 0x000fe200078e0a07 */
[----:B------:R-:W-:-:S04]  /*0340*/  @!P1 LOP3.LUT R7, RZ, R5, RZ, 0x33, !PT ;  /* 0x00000005ff079212 */ /* 0x000fc800078e33ff */
[----:B------:R-:W-:Y:S01]  /*0350*/  IABS R10, R7 ;  /* 0x00000007000a7213 */ /* 0x000fe20000000000 */
[----:B0-----:R-:W0:Y:S04]  /*0360*/  MUFU.RCP R6, R6 ;  /* 0x0000000600067308 */ /* 0x001e280000001000 */
[----:B------:R-:W-:Y:S02]  /*0370*/  IMAD.MOV.U32 R9, RZ, RZ, R10 ;  /* 0x000000ffff097224 */ /* 0x000fe400078e000a */
[----:B------:R-:W-:Y:S01]  /*0380*/  IMAD.MOV.U32 R10, RZ, RZ, R13 ;  /* 0x000000ffff0a7224 */ /* 0x000fe200078e000d */
[----:B------:R-:W-:Y:S01]  /*0390*/  I2FP.F32.S32 R13, R0 ;  /* 0x00000000000d7245 */ /* 0x000fe20000201400 */
[----:B------:R-:W-:-:S04]  /*03a0*/  IMAD.HI.U32 R8, R8, R9, RZ ;  /* 0x0000000908087227 */ /* 0x000fc800078e00ff */
[----:B------:R-:W-:-:S05]  /*03b0*/  IMAD R9, R8, R10, R9 ;  /* 0x0000000a08097224 */ /* 0x000fca00078e0209 */
[----:B------:R-:W-:Y:S01]  /*03c0*/  ISETP.GT.U32.AND P1, PT, R2, R9, PT ;  /* 0x000000090200720c */ /* 0x000fe20003f24070 */
[----:B0-----:R-:W-:-:S12]  /*03d0*/  VIADD R10, R6, 0xffffffe ;  /* 0x0ffffffe060a7836 */ /* 0x001fd80000000000 */
[----:B------:R-:W-:Y:S02]  /*03e0*/  @!P1 IMAD.IADD R9, R9, 0x1, -R2 ;  /* 0x0000000109099824 */ /* 0x000fe400078e0a02 */
[----:B------:R-:W-:Y:S01]  /*03f0*/  @!P1 VIADD R8, R8, 0x1 ;  /* 0x0000000108089836 */ /* 0x000fe20000000000 */
[----:B------:R-:W-:Y:S02]  /*0400*/  ISETP.NE.AND P1, PT, R0, RZ, PT ;  /* 0x000000ff0000720c */ /* 0x000fe40003f25270 */
[----:B------:R-:W-:Y:S02]  /*0410*/  ISETP.GE.U32.AND P0, PT, R9, R2, PT ;  /* 0x000000020900720c */ /* 0x000fe40003f06070 */
[----:B------:R-:W-:Y:S01]  /*0420*/  LOP3.LUT R2, R7, R0, RZ, 0x3c, !PT ;  /* 0x0000000007027212 */ /* 0x000fe200078e3cff */
[----:B------:R-:W0:Y:S03]  /*0430*/  F2I.FTZ.U32.TRUNC.NTZ R9, R10 ;  /* 0x0000000a00097305 */ /* 0x000e26000021f000 */
[----:B------:R-:W-:-:S07]  /*0440*/  ISETP.GE.AND P2, PT, R2, RZ, PT ;  /* 0x000000ff0200720c */ /* 0x000fce0003f46270 */
[----:B------:R-:W-:-:S04]  /*0450*/  @P0 VIADD R8, R8, 0x1 ;  /* 0x0000000108080836 */ /* 0x000fc80000000000 */
[----:B------:R-:W-:Y:S01]  /*0460*/  IMAD.MOV.U32 R2, RZ, RZ, R8 ;  /* 0x000000ffff027224 */ /* 0x000fe200078e0008 */
[----:B------:R-:W-:Y:S01]  /*0470*/  IABS R8, R3 ;  /* 0x0000000300087213 */ /* 0x000fe20000000000 */
[----:B0-----:R-:W-:Y:S02]  /*0480*/  IMAD.MOV R11, RZ, RZ, -R9 ;  /* 0x000000ffff0b7224 */ /* 0x001fe400078e0a09 */
[----:B------:R-:W-:Y:S01]  /*0490*/  @!P2 IMAD.MOV R2, RZ, RZ, -R2 ;  /* 0x000000ffff02a224 */ /* 0x000fe200078e0a02 */
[----:B------:R-:W-:Y:S01]  /*04a0*/  @!P1 LOP3.LUT R2, RZ, R0, RZ, 0x33, !PT ;  /* 0x00000000ff029212 */ /* 0x000fe200078e33ff */
[----:B------:R-:W-:Y:S02]  /*04b0*/  IMAD.MOV R10, RZ, RZ, -R8 ;  /* 0x000000ffff0a7224 */ /* 0x000fe400078e0a08 */
[----:B------:R-:W-:Y:S01]  /*04c0*/  IMAD R11, R11, R4, RZ ;  /* 0x000000040b0b7224 */ /* 0x000fe200078e02ff */
[----:B------:R-:W-:Y:S01]  /*04d0*/  IABS R6, R2 ;  /* 0x0000000200067213 */ /* 0x000fe20000000000 */
[----:B------:R-:W-:-:S04]  /*04e0*/  IMAD.MOV.U32 R8, RZ, RZ, RZ ;  /* 0x000000ffff087224 */ /* 0x000fc800078e00ff */
[----:B------:R-:W-:-:S04]  /*04f0*/  IMAD.HI.U32 R8, R9, R11, R8 ;  /* 0x0000000b09087227 */ /* 0x000fc800078e0008 */
[----:B------:R-:W-:Y:S02]  /*0500*/  IMAD.MOV.U32 R9, RZ, RZ, R6 ;  /* 0x000000ffff097224 */ /* 0x000fe400078e0006 */
[----:B------:R-:W-:Y:S02]  /*0510*/  IMAD.MOV.U32 R6, RZ, RZ, R10 ;  /* 0x000000ffff067224 */ /* 0x000fe400078e000a */
[----:B------:R-:W-:-:S04]  /*0520*/  IMAD.HI.U32 R8, R8, R9, RZ ;  /* 0x0000000908087227 */ /* 0x000fc800078e00ff */
[----:B------:R-:W-:Y:S02]  /*0530*/  IMAD R9, R8, R6, R9 ;  /* 0x0000000608097224 */ /* 0x000fe400078e0209 */
[----:B------:R-:W0:Y:S03]  /*0540*/  MUFU.RCP R6, R13 ;  /* 0x0000000d00067308 */ /* 0x000e260000001000 */
[----:B------:R-:W-:-:S13]  /*0550*/  ISETP.GT.U32.AND P1, PT, R4, R9, PT ;  /* 0x000000090400720c */ /* 0x000fda0003f24070 */
[----:B------:R-:W-:Y:S02]  /*0560*/  @!P1 IMAD.IADD R9, R9, 0x1, -R4 ;  /* 0x0000000109099824 */ /* 0x000fe400078e0a04 */
[----:B------:R-:W-:Y:S01]  /*0570*/  @!P1 VIADD R8, R8, 0x1 ;  /* 0x0000000108089836 */ /* 0x000fe20000000000 */
[----:B------:R-:W-:Y:S02]  /*0580*/  ISETP.NE.AND P1, PT, R3, RZ, PT ;  /* 0x000000ff0300720c */ /* 0x000fe40003f25270 */
[----:B------:R-:W-:Y:S01]  /*0590*/  ISETP.GE.U32.AND P0, PT, R9, R4, PT ;  /* 0x000000040900720c */ /* 0x000fe20003f06070 */
[----:B0-----:R-:W-:Y:S01]  /*05a0*/  FFMA R9, -R13, R6, 1 ;  /* 0x3f8000000d097423 */ /* 0x001fe20000000106 */
[----:B------:R-:W-:-:S03]  /*05b0*/  LOP3.LUT R4, R2, R3, RZ, 0x3c, !PT ;  /* 0x0000000302047212 */ /* 0x000fc600078e3cff */
[----:B------:R-:W-:Y:S01]  /*05c0*/  FFMA R9, R6, R9, R6 ;  /* 0x0000000906097223 */ /* 0x000fe20000000006 */
[----:B------:R-:W-:Y:S01]  /*05d0*/  ISETP.GE.AND P2, PT, R4, RZ, PT ;  /* 0x000000ff0400720c */ /* 0x000fe20003f46270 */
[----:B------:R-:W-:-:S04]  /*05e0*/  IMAD.MOV R4, RZ, RZ, -R2 ;  /* 0x000000ffff047224 */ /* 0x000fc800078e0a02 */
[--C-:B------:R-:W-:Y:S02]  /*05f0*/  IMAD R4, R0, R4, R7.reuse ;  /* 0x0000000400047224 */ /* 0x100fe400078e0207 */
[----:B------:R-:W-:Y:S02]  /*0600*/  @P0 VIADD R8, R8, 0x1 ;  /* 0x0000000108080836 */ /* 0x000fe40000000000 */
[----:B------:R-:W-:Y:S01]  /*0610*/  IMAD.MOV R7, RZ, RZ, -R7 ;  /* 0x000000ffff077224 */ /* 0x000fe200078e0a07 */
[----:B------:R-:W-:Y:S01]  /*0620*/  I2FP.F32.S32 R4, R4 ;  /* 0x0000000400047245 */ /* 0x000fe20000201400 */
[----:B------:R-:W-:-:S03]  /*0630*/  IMAD.MOV.U32 R0, RZ, RZ, R8 ;  /* 0x000000ffff007224 */ /* 0x000fc600078e0008 */
[----:B------:R-:W0:Y:S01]  /*0640*/  FCHK P0, R4, R13 ;  /* 0x0000000d04007302 */ /* 0x000e220000000000 */
[----:B------:R-:W-:Y:S01]  /*0650*/  @!P2 IMAD.MOV R0, RZ, RZ, -R0 ;  /* 0x000000ffff00a224 */ /* 0x000fe200078e0a00 */
[----:B------:R-:W-:Y:S01]  /*0660*/  @!P1 LOP3.LUT R0, RZ, R3, RZ, 0x33, !PT ;  /* 0x00000003ff009212 */ /* 0x000fe200078e33ff */
[----:B------:R-:W-:-:S04]  /*0670*/  FFMA R6, R4, R9, RZ ;  /* 0x0000000904067223 */ /* 0x000fc800000000ff */
[----:B------:R-:W-:Y:S02]  /*0680*/  IMAD.MOV R10, RZ, RZ, -R0 ;  /* 0x000000ffff0a7224 */ /* 0x000fe400078e0a00 */
[----:B------:R-:W-:Y:S01]  /*0690*/  FFMA R8, -R13, R6, R4 ;  /* 0x000000060d087223 */ /* 0x000fe20000000104 */
[----:B------:R-:W-:Y:S02]  /*06a0*/  IMAD R11, R0, 0x7, RZ ;  /* 0x00000007000b7824 */ /* 0x000fe400078e02ff */
[----:B------:R-:W-:Y:S02]  /*06b0*/  IMAD R3, R3, R10, R2 ;  /* 0x0000000a03037224 */ /* 0x000fe400078e0202 */
[----:B------:R-:W-:Y:S01]  /*06c0*/  FFMA R8, R9, R8, R6 ;  /* 0x0000000809087223 */ /* 0x000fe20000000006 */
[----:B-1----:R-:W-:-:S04]  /*06d0*/  IMAD.WIDE R16, R11, 0x4, R16 ;  /* 0x000000040b107825 */ /* 0x002fc800078e0210 */
[----:B------:R-:W-:Y:S01]  /*06e0*/  IMAD R2, R5, R7, R12 ;  /* 0x0000000705027224 */ /* 0x000fe200078e020c */
[----:B0-----:R-:W-:Y:S06]  /*06f0*/  @!P0 BRA `(.L_x_1) ;  /* 0x00000000000c8947 */ /* 0x001fec0003800000 */
[----:B------:R-:W-:Y:S01]  /*0700*/  IMAD.MOV.U32 R11, RZ, RZ, R13 ;  /* 0x000000ffff0b7224 */ /* 0x000fe200078e000d */
[----:B------:R-:W-:-:S07]  /*0710*/  MOV R6, 0x730 ;  /* 0x0000073000067802 */ /* 0x000fce0000000f00 */
[----:B------:R-:W-:Y:S05]  /*0720*/  CALL.REL.NOINC `($__internal_0_$__cuda_sm3x_div_rn_noftz_f32_slowpath) ;  /* 0x000000bc00147944 */ /* 0x000fea0003c00000 */
.L_x_1:
[----:B------:R-:W-:Y:S05]  /*0730*/  BSYNC.RECONVERGENT B0 ;  /* 0x0000000000007941 */ /* 0x000fea0003800200 */
.L_x_0:
[----:B------:R-:W0:Y:S01]  /*0740*/  F2F.F64.F32 R6, R8 ;  /* 0x0000000800067310 */ /* 0x000e220000201800 */
[----:B------:R-:W-:Y:S01]  /*0750*/  I2FP.F32.S32 R11, R5 ;  /* 0x00000005000b7245 */ /* 0x000fe20000201400 */
[----:B------:R-:W-:Y:S01]  /*0760*/  BSSY.RECONVERGENT B0, `(.L_x_2) ;  /* 0x000000f000007945 */ /* 0x000fe20003800200 */
[----:B------:R-:W-:-:S05]  /*0770*/  I2FP.F32.S32 R4, R2 ;  /* 0x0000000200047245 */ /* 0x000fca0000201400 */
[----:B------:R-:W1:Y:S01]  /*0780*/  MUFU.RCP R10, R11 ;  /* 0x0000000b000a7308 */ /* 0x000e620000001000 */
[----:B0-----:R-:W-:-:S07]  /*0790*/  DADD R6, R6, -0.5 ;  /* 0xbfe0000006067429 */ /* 0x001fce0000000000 */
[----:B------:R-:W0:Y:S01]  /*07a0*/  FCHK P0, R4, R11 ;  /* 0x0000000b04007302 */ /* 0x000e220000000000 */
[----:B------:R-:W-:Y:S01]  /*07b0*/  DADD R6, R6, R6 ;  /* 0x0000000006067229 */ /* 0x000fe20000000006 */
[----:B-1----:R-:W-:-:S04]  /*07c0*/  FFMA R5, -R11, R10, 1 ;  /* 0x3f8000000b057423 */ /* 0x002fc8000000010a */
[----:B------:R-:W-:Y:S02]  /*07d0*/  FFMA R5, R10, R5, R10 ;  /* 0x000000050a057223 */ /* 0x000fe4000000000a */
[----:B------:R1:W2:Y:S02]  /*07e0*/  F2F.F32.F64 R2, R6 ;  /* 0x0000000600027310 */ /* 0x0002a40000301000 */
[----:B------:R-:W-:-:S04]  /*07f0*/  FFMA R10, R4, R5, RZ ;  /* 0x00000005040a7223 */ /* 0x000fc800000000ff */
[----:B------:R-:W-:-:S04]  /*0800*/  FFMA R8, -R11, R10, R4 ;  /* 0x0000000a0b087223 */ /* 0x000fc80000000104 */
[----:B------:R-:W-:Y:S01]  /*0810*/  FFMA R8, R5, R8, R10 ;  /* 0x0000000805087223 */ /* 0x000fe2000000000a */
[----:B01----:R-:W-:Y:S06]  /*0820*/  @!P0 BRA `(.L_x_3) ;  /* 0x0000000000088947 */ /* 0x003fec0003800000 */
[----:B------:R-:W-:-:S07]  /*0830*/  MOV R6, 0x850 ;  /* 0x0000085000067802 */ /* 0x000fce0000000f00 */
[----:B--2---:R-:W-:Y:S05]  /*0840*/  CALL.REL.NOINC `($__internal_0_$__cuda_sm3x_div_rn_noftz_f32_slowpath) ;  /* 0x000000b800cc7944 */ /* 0x004fea0003c00000 */
.L_x_3:
[----:B------:R-:W-:Y:S05]  /*0850*/  BSYNC.RECONVERGENT B0 ;  /* 0x0000000000007941 */ /* 0x000fea0003800200 */
.L_x_2:
[----:B------:R-:W3:Y:S04]  /*0860*/  LDG.E R10, desc[UR6][R16.64+0x18] ;  /* 0x00001806100a7981 */ /* 0x000ee8000c1e1900 */
[----:B------:R0:W5:Y:S01]  /*0870*/  LDG.E R5, desc[UR6][R16.64] ;  /* 0x0000000610057981 */ /* 0x000162000c1e1900 */
[----:B------:R-:W1:Y:S01]  /*0880*/  F2F.F64.F32 R6, R8 ;  /* 0x0000000800067310 */ /* 0x000e620000201800 */
[----:B------:R-:W-:Y:S01]  /*0890*/  BSSY.RECONVERGENT B0, `(.L_x_4) ;  /* 0x0000045000007945 */ /* 0x000fe20003800200 */
[----:B-1----:R-:W-:-:S08]  /*08a0*/  DADD R6, R6, -0.5 ;  /* 0xbfe0000006067429 */ /* 0x002fd00000000000 */
[----:B------:R-:W-:Y:S01]  /*08b0*/  DADD R6, R6, R6 ;  /* 0x0000000006067229 */ /* 0x000fe20000000006 */
[C---:B---3--:R-:W-:Y:S01]  /*08c0*/  FMUL R19, R10.reuse, 0.63661974668502807617 ;  /* 0x3f22f9830a137820 */ /* 0x048fe20000400000 */
[----:B------:R-:W-:-:S05]  /*08d0*/  FSETP.GE.AND P0, PT, |R10|, 105615, PT ;  /* 0x47ce47800a00780b */ /* 0x000fca0003f06200 */
[----:B------:R-:W1:Y:S02]  /*08e0*/  F2I.NTZ R19, R19 ;  /* 0x0000001300137305 */ /* 0x000e640000203100 */
[----:B-1----:R-:W-:Y:S01]  /*08f0*/  I2FP.F32.S32 R9, R19 ;  /* 0x0000001300097245 */ /* 0x002fe20000201400 */
[----:B------:R-:W-:-:S04]  /*0900*/  IMAD.MOV.U32 R8, RZ, RZ, R19 ;  /* 0x000000ffff087224 */ /* 0x000fc800078e0013 */
[----:B------:R-:W-:-:S04]  /*0910*/  FFMA R4, R9, -1.5707962512969970703, R10 ;  /* 0xbfc90fda09047823 */ /* 0x000fc8000000000a */
[C---:B------:R-:W-:Y:S02]  /*0920*/  FFMA R14, R9.reuse, -7.5497894158615963534e-08, R4 ;  /* 0xb3a22168090e7823 */ /* 0x040fe40000000004 */
[----:B------:R0:W1:Y:S02]  /*0930*/  F2F.F32.F64 R4, R6 ;  /* 0x0000000600047310 */ /* 0x0000640000301000 */
[----:B------:R-:W-:-:S04]  /*0940*/  FFMA R9, R9, -5.3903029534742383927e-15, R14 ;  /* 0xa7c234c509097823 */ /* 0x000fc8000000000e */
[----:B------:R-:W-:Y:S01]  /*0950*/  IMAD.MOV.U32 R18, RZ, RZ, R9 ;  /* 0x000000ffff127224 */ /* 0x000fe200078e0009 */
[----:B------:R-:W-:Y:S06]  /*0960*/  @!P0 BRA `(.L_x_5) ;  /* 0x0000000000dc8947 */ /* 0x000fec0003800000 */
[----:B------:R-:W-:-:S13]  /*0970*/  FSETP.NEU.AND P0, PT, |R10|, +INF , PT ;  /* 0x7f8000000a00780b */ /* 0x000fda0003f0d200 */
[----:B------:R-:W-:Y:S01]  /*0980*/  @!P0 FMUL R18, RZ, R10 ;  /* 0x0000000aff128220 */ /* 0x000fe20000400000 */
[----:B------:R-:W-:Y:S01]  /*0990*/  @!P0 IMAD.MOV.U32 R19, RZ, RZ, RZ ;  /* 0x000000ffff138224 */ /* 0x000fe200078e00ff */
[----:B------:R-:W-:Y:S06]  /*09a0*/  @!P0 BRA `(.L_x_5) ;  /* 0x0000000000cc8947 */ /* 0x000fec0003800000 */
[----:B0-----:R-:W-:Y:S01]  /*09b0*/  IMAD.SHL.U32 R6, R10, 0x100, RZ ;  /* 0x000001000a067824 */ /* 0x001fe200078e00ff */
[----:B------:R-:W0:Y:S01]  /*09c0*/  LDCU.64 UR8, c[0x4][URZ] ;  /* 0x01000000ff0877ac */ /* 0x000e220008000a00 */
[----:B------:R-:W-:Y:S02]  /*09d0*/  IMAD.MOV.U32 R20, RZ, RZ, RZ ;  /* 0x000000ffff147224 */ /* 0x000fe400078e00ff */
[----:B------:R-:W-:Y:S01]  /*09e0*/  IMAD.MOV.U32 R18, RZ, RZ, R1 ;  /* 0x000000ffff127224 */ /* 0x000fe200078e0001 */
[----:B------:R-:W-:Y:S01]  /*09f0*/  LOP3.LUT R21, R6, 0x80000000, RZ, 0xfc, !PT ;  /* 0x8000000006157812 */ /* 0x000fe200078efcff */
[----:B------:R-:W-:Y:S01]  /*0a00*/  UMOV UR5, URZ ;  /* 0x000000ff00057c82 */ /* 0x000fe20008000000 */
[----:B------:R-:W-:-:S05]  /*0a10*/  UMOV UR4, URZ ;  /* 0x000000ff00047c82 */ /* 0x000fca0008000000 */
.L_x_6:
[----:B0-----:R-:W-:Y:S02]  /*0a20*/  IMAD.U32 R6, RZ, RZ, UR8 ;  /* 0x00000008ff067e24 */ /* 0x001fe4000f8e00ff */
[----:B------:R-:W-:-:S05]  /*0a30*/  IMAD.U32 R7, RZ, RZ, UR9 ;  /* 0x00000009ff077e24 */ /* 0x000fca000f8e00ff */
[----:B------:R-:W3:Y:S01]  /*0a40*/  LDG.E.CONSTANT R6, desc[UR6][R6.64] ;  /* 0x0000000606067981 */ /* 0x000ee2000c1e9900 */
[----:B------:R-:W-:Y:S02]  /*0a50*/  UIADD3 UR8, UP0, UPT, UR8, 0x4, URZ ;  /* 0x0000000408087890 */ /* 0x000fe4000ff1e0ff */
[----:B------:R-:W-:Y:S02]  /*0a60*/  UIADD3 UR4, UPT, UPT, UR4, 0x1, URZ ;  /* 0x0000000104047890 */ /* 0x000fe4000fffe0ff */
[----:B------:R-:W-:Y:S02]  /*0a70*/  UIADD3.X UR9, UPT, UPT, URZ, UR9, URZ, UP0, !UPT ;  /* 0x00000009ff097290 */ /* 0x000fe400087fe4ff */
[----:B------:R-:W-:Y:S01]  /*0a80*/  UISETP.NE.AND UP0, UPT, UR4, 0x6, UPT ;  /* 0x000000060400788c */ /* 0x000fe2000bf05270 */
[----:B---3--:R-:W-:-:S03]  /*0a90*/  IMAD.WIDE.U32 R14, R6, R21, RZ ;  /* 0x00000015060e7225 */ /* 0x008fc600078e00ff */
[----:B------:R-:W-:-:S04]  /*0aa0*/  IADD3 R19, P0, PT, R14, R20, RZ ;  /* 0x000000140e137210 */ /* 0x000fc80007f1e0ff */
[----:B------:R-:W-:Y:S01]  /*0ab0*/  IADD3.X R20, PT, PT, R15, UR5, RZ, P0, !PT ;  /* 0x000000050f147c10 */ /* 0x000fe200087fe4ff */
[----:B------:R0:W-:Y:S02]  /*0ac0*/  STL [R18], R19 ;  /* 0x0000001312007387 */ /* 0x0001e40000100800 */
[----:B0-----:R-:W-:Y:S01]  /*0ad0*/  VIADD R18, R18, 0x4 ;  /* 0x0000000412127836 */ /* 0x001fe20000000000 */
[----:B------:R-:W-:Y:S06]  /*0ae0*/  BRA.U UP0, `(.L_x_6) ;  /* 0xfffffffd00cc7547 */ /* 0x000fec000b83ffff */
[----:B------:R-:W-:Y:S01]  /*0af0*/  SHF.R.U32.HI R14, RZ, 0x17, R10 ;  /* 0x00000017ff0e7819 */ /* 0x000fe2000001160a */
[----:B------:R0:W-:Y:S03]  /*0b00*/  STL [R1+0x18], R20 ;  /* 0x0000181401007387 */ /* 0x0001e60000100800 */
[C---:B------:R-:W-:Y:S02]  /*0b10*/  LOP3.LUT R6, R14.reuse, 0xe0, RZ, 0xc0, !PT ;  /* 0x000000e00e067812 */ /* 0x040fe400078ec0ff */
[----:B------:R-:W-:-:S03]  /*0b20*/  LOP3.LUT P0, RZ, R14, 0x1f, RZ, 0xc0, !PT ;  /* 0x0000001f0eff7812 */ /* 0x000fc6000780c0ff */
[----:B------:R-:W-:-:S05]  /*0b30*/  VIADD R6, R6, 0xffffff80 ;  /* 0xffffff8006067836 */ /* 0x000fca0000000000 */
[----:B------:R-:W-:-:S05]  /*0b40*/  SHF.R.U32.HI R6, RZ, 0x5, R6 ;  /* 0x00000005ff067819 */ /* 0x000fca0000011606 */
[----:B------:R-:W-:-:S05]  /*0b50*/  IMAD R15, R6, -0x4, R1 ;  /* 0xfffffffc060f7824 */ /* 0x000fca00078e0201 */
[----:B------:R-:W3:Y:S04]  /*0b60*/  LDL R18, [R15+0x18] ;  /* 0x000018000f127983 */ /* 0x000ee80000100800 */
[----:B------:R-:W3:Y:S04]  /*0b70*/  LDL R7, [R15+0x14] ;  /* 0x000014000f077983 */ /* 0x000ee80000100800 */
[----:B------:R-:W4:Y:S01]  /*0b80*/  @P0 LDL R6, [R15+0x10] ;  /* 0x000010000f060983 */ /* 0x000f220000100800 */
[----:B------:R-:W-:Y:S01]  /*0b90*/  LOP3.LUT R14, R14, 0x1f, RZ, 0xc0, !PT ;  /* 0x0000001f0e0e7812 */ /* 0x000fe200078ec0ff */
[----:B------:R-:W-:Y:S01]  /*0ba0*/  UMOV UR4, 0x54442d19 ;  /* 0x54442d1900047882 */ /* 0x000fe20000000000 */
[----:B------:R-:W-:-:S02]  /*0bb0*/  UMOV UR5, 0x3bf921fb ;  /* 0x3bf921fb00057882 */ /* 0x000fc40000000000 */
[-C--:B---3--:R-:W-:Y:S02]  /*0bc0*/  @P0 SHF.L.W.U32.HI R18, R7, R14.reuse, R18 ;  /* 0x0000000e07120219 */ /* 0x088fe40000010e12 */
[----:B----4-:R-:W-:Y:S02]  /*0bd0*/  @P0 SHF.L.W.U32.HI R7, R6, R14, R7 ;  /* 0x0000000e06070219 */ /* 0x010fe40000010e07 */
[----:B------:R-:W-:Y:S02]  /*0be0*/  ISETP.GE.AND P0, PT, R10, RZ, PT ;  /* 0x000000ff0a00720c */ /* 0x000fe40003f06270 */
[C-C-:B------:R-:W-:Y:S01]  /*0bf0*/  SHF.L.W.U32.HI R19, R7.reuse, 0x2, R18.reuse ;  /* 0x0000000207137819 */ /* 0x140fe20000010e12 */
[----:B------:R-:W-:Y:S01]  /*0c00*/  IMAD.SHL.U32 R7, R7, 0x4, RZ ;  /* 0x0000000407077824 */ /* 0x000fe200078e00ff */
[----:B------:R-:W-:Y:S02]  /*0c10*/  SHF.R.U32.HI R18, RZ, 0x1e, R18 ;  /* 0x0000001eff127819 */ /* 0x000fe40000011612 */
[----:B------:R-:W-:-:S02]  /*0c20*/  SHF.R.S32.HI R14, RZ, 0x1f, R19 ;  /* 0x0000001fff0e7819 */ /* 0x000fc40000011413 */
[C---:B0-----:R-:W-:Y:S02]  /*0c30*/  LOP3.LUT R20, R19.reuse, R10, RZ, 0x3c, !PT ;  /* 0x0000000a13147212 */ /* 0x041fe400078e3cff */
[C---:B------:R-:W-:Y:S02]  /*0c40*/  LOP3.LUT R6, R14.reuse, R7, RZ, 0x3c, !PT ;  /* 0x000000070e067212 */ /* 0x040fe400078e3cff */
[----:B------:R-:W-:Y:S02]  /*0c50*/  LOP3.LUT R7, R14, R19, RZ, 0x3c, !PT ;  /* 0x000000130e077212 */ /* 0x000fe400078e3cff */
[----:B------:R-:W-:Y:S02]  /*0c60*/  LEA.HI R19, R19, R18, RZ, 0x1 ;  /* 0x0000001213137211 */ /* 0x000fe400078f08ff */
[----:B------:R-:W-:Y:S02]  /*0c70*/  ISETP.GE.AND P1, PT, R20, RZ, PT ;  /* 0x000000ff1400720c */ /* 0x000fe40003f26270 */
[----:B------:R-:W0:Y:S01]  /*0c80*/  I2F.F64.S64 R6, R6 ;  /* 0x0000000600067312 */ /* 0x000e220000301c00 */
[----:B------:R-:W-:-:S04]  /*0c90*/  IMAD.MOV R18, RZ, RZ, -R19 ;  /* 0x000000ffff127224 */ /* 0x000fc800078e0a13 */
[----:B------:R-:W-:Y:S01]  /*0ca0*/  @!P0 IMAD.MOV.U32 R19, RZ, RZ, R18 ;  /* 0x000000ffff138224 */ /* 0x000fe200078e0012 */
[----:B0-----:R-:W-:-:S10]  /*0cb0*/  DMUL R14, R6, UR4 ;  /* 0x00000004060e7c28 */ /* 0x001fd40008000000 */
[----:B------:R-:W0:Y:S02]  /*0cc0*/  F2F.F32.F64 R14, R14 ;  /* 0x0000000e000e7310 */ /* 0x000e240000301000 */
[----:B0-----:R-:W-:-:S07]  /*0cd0*/  FSEL R18, -R14, R14, !P1 ;  /* 0x0000000e0e127208 */ /* 0x001fce0004800100 */
.L_x_5:
[----:B------:R-:W-:Y:S05]  /*0ce0*/  BSYNC.RECONVERGENT B0 ;  /* 0x0000000000007941 */ /* 0x000fea0003800200 */
.L_x_4:
[----:B------:R3:W5:Y:S01]  /*0cf0*/  LDG.E R14, desc[UR6][R16.64+0x4] ;  /* 0x00000406100e7981 */ /* 0x000762000c1e1900 */
[----:B------:R-:W-:Y:S02]  /*0d00*/  IMAD.MOV.U32 R15, RZ, RZ, 0x37cbac00 ;  /* 0x37cbac00ff0f7424 */ /* 0x000fe400078e00ff */
[----:B0-----:R-:W-:Y:S01]  /*0d10*/  FMUL R6, R18, R18 ;  /* 0x0000001212067220 */ /* 0x001fe20000400000 */
[----:B------:R-:W-:Y:S01]  /*0d20*/  LOP3.LUT R7, R19, 0x1, RZ, 0xc0, !PT ;  /* 0x0000000113077812 */ /* 0x000fe200078ec0ff */
[----:B------:R-:W-:Y:S01]  /*0d30*/  IMAD.MOV.U32 R21, RZ, RZ, 0x3c0885e4 ;  /* 0x3c0885e4ff157424 */ /* 0x000fe200078e00ff */
[----:B------:R-:W-:Y:S01]  /*0d40*/  BSSY.RECONVERGENT B0, `(.L_x_7) ;  /* 0x000004a000007945 */ /* 0x000fe20003800200 */
[----:B------:R-:W-:Y:S01]  /*0d50*/  FFMA R20, R6, R15, -0.0013887860113754868507 ;  /* 0xbab607ed06147423 */ /* 0x000fe2000000000f */
[----:B------:R-:W-:Y:S01]  /*0d60*/  ISETP.NE.U32.AND P0, PT, R7, 0x1, PT ;  /* 0x000000010700780c */ /* 0x000fe20003f05070 */
[----:B------:R-:W-:Y:S02]  /*0d70*/  IMAD.MOV.U32 R22, RZ, RZ, 0x3e2aaaa8 ;  /* 0x3e2aaaa8ff167424 */ /* 0x000fe400078e00ff */
[----:B------:R-:W-:Y:S01]  /*0d80*/  VIADD R7, R19, 0x1 ;  /* 0x0000000113077836 */ /* 0x000fe20000000000 */
[----:B------:R-:W-:-:S02]  /*0d90*/  FSEL R19, R20, -0.00019574658654164522886, P0 ;  /* 0xb94d415314137808 */ /* 0x000fc40000000000 */
[----:B------:R-:W-:Y:S02]  /*0da0*/  FSEL R21, R21, 0.041666727513074874878, !P0 ;  /* 0x3d2aaabb15157808 */ /* 0x000fe40004000000 */
[----:B------:R-:W-:Y:S02]  /*0db0*/  FSEL R20, -R22, -0.4999999701976776123, !P0 ;  /* 0xbeffffff16147808 */ /* 0x000fe40004000100 */
[----:B------:R-:W-:Y:S01]  /*0dc0*/  FSEL R24, R18, 1, !P0 ;  /* 0x3f80000012187808 */ /* 0x000fe20004000000 */
[----:B------:R-:W-:Y:S01]  /*0dd0*/  FFMA R19, R6, R19, R21 ;  /* 0x0000001306137223 */ /* 0x000fe20000000015 */
[----:B------:R-:W-:Y:S01]  /*0de0*/  FSETP.GE.AND P0, PT, |R10|, 105615, PT ;  /* 0x47ce47800a00780b */ /* 0x000fe20003f06200 */
[----:B------:R-:W-:Y:S01]  /*0df0*/  IMAD.MOV.U32 R21, RZ, RZ, R8 ;  /* 0x000000ffff157224 */ /* 0x000fe200078e0008 */
[----:B------:R-:W-:Y:S01]  /*0e00*/  LOP3.LUT P1, RZ, R7, 0x2, RZ, 0xc0, !PT ;  /* 0x0000000207ff7812 */ /* 0x000fe2000782c0ff */
[C---:B------:R-:W-:Y:S01]  /*0e10*/  FFMA R19, R6.reuse, R19, R20 ;  /* 0x0000001306137223 */ /* 0x040fe20000000014 */
[----:B------:R-:W-:Y:S01]  /*0e20*/  FFMA R7, R6, R24, RZ ;  /* 0x0000001806077223 */ /* 0x000fe200000000ff */
[----:B------:R-:W-:-:S03]  /*0e30*/  IMAD.MOV.U32 R6, RZ, RZ, R9 ;  /* 0x000000ffff067224 */ /* 0x000fc600078e0009 */
[----:B------:R-:W-:-:S07]  /*0e40*/  FFMA R24, R7, R19, R24 ;  /* 0x0000001307187223 */ /* 0x000fce0000000018 */
[----:B------:R-:W-:Y:S01]  /*0e50*/  @P1 FADD R24, RZ, -R24 ;  /* 0x80000018ff181221 */ /* 0x000fe20000000000 */
[----:B---3--:R-:W-:Y:S06]  /*0e60*/  @!P0 BRA `(.L_x_8) ;  /* 0x0000000000dc8947 */ /* 0x008fec0003800000 */
[----:B------:R-:W-:-:S13]  /*0e70*/  FSETP.NEU.AND P0, PT, |R10|, +INF , PT ;  /* 0x7f8000000a00780b */ /* 0x000fda0003f0d200 */
[----:B------:R-:W-:Y:S01]  /*0e80*/  @!P0 FMUL R6, RZ, R10 ;  /* 0x0000000aff068220 */ /* 0x000fe20000400000 */
[----:B------:R-:W-:Y:S01]  /*0e90*/  @!P0 IMAD.MOV.U32 R21, RZ, RZ, RZ ;  /* 0x000000ffff158224 */ /* 0x000fe200078e00ff */
[----:B------:R-:W-:Y:S06]  /*0ea0*/  @!P0 BRA `(.L_x_8) ;  /* 0x0000000000cc8947 */ /* 0x000fec0003800000 */
[----:B------:R-:W-:Y:S01]  /*0eb0*/  IMAD.SHL.U32 R6, R10, 0x100, RZ ;  /* 0x000001000a067824 */ /* 0x000fe200078e00ff */
[----:B------:R-:W0:Y:S01]  /*0ec0*/  LDCU.64 UR8, c[0x4][URZ] ;  /* 0x01000000ff0877ac */ /* 0x000e220008000a00 */
[----:B------:R-:W-:Y:S02]  /*0ed0*/  IMAD.MOV.U32 R23, RZ, RZ, RZ ;  /* 0x000000ffff177224 */ /* 0x000fe400078e00ff */
[----:B------:R-:W-:Y:S01]  /*0ee0*/  IMAD.MOV.U32 R20, RZ, RZ, R1 ;  /* 0x000000ffff147224 */ /* 0x000fe200078e0001 */
[----:B------:R-:W-:Y:S01]  /*0ef0*/  LOP3.LUT R25, R6, 0x80000000, RZ, 0xfc, !PT ;  /* 0x8000000006197812 */ /* 0x000fe200078efcff */
[----:B------:R-:W-:Y:S01]  /*0f00*/  UMOV UR5, URZ ;  /* 0x000000ff00057c82 */ /* 0x000fe20008000000 */
[----:B------:R-:W-:-:S05]  /*0f10*/  UMOV UR4, URZ ;  /* 0x000000ff00047c82 */ /* 0x000fca0008000000 */
.L_x_9:
        /* <DEDUP_REMOVED lines=25> */
[----:B------:R-:W-:Y:S01]  /*10b0*/  UMOV UR5, 0x3bf921fb ;  /* 0x3bf921fb00057882 */ /* 0x000fe20000000000 */
[----:B------:R-:W-:-:S02]  /*10c0*/  ISETP.GE.AND P1, PT, R10, RZ, PT ;  /* 0x000000ff0a00720c */ /* 0x000fc40003f26270 */
[-C--:B---3--:R-:W-:Y:S02]  /*10d0*/  @P0 SHF.L.W.U32.HI R20, R7, R18.reuse, R20 ;  /* 0x0000001207140219 */ /* 0x088fe40000010e14 */
[----:B----4-:R-:W-:-:S04]  /*10e0*/  @P0 SHF.L.W.U32.HI R7, R6, R18, R7 ;  /* 0x0000001206070219 */ /* 0x010fc80000010e07 */
[C-C-:B------:R-:W-:Y:S01]  /*10f0*/  SHF.L.W.U32.HI R21, R7.reuse, 0x2, R20.reuse ;  /* 0x0000000207157819 */ /* 0x140fe20000010e14 */
[----:B------:R-:W-:Y:S01]  /*1100*/  IMAD.SHL.U32 R7, R7, 0x4, RZ ;  /* 0x0000000407077824 */ /* 0x000fe200078e00ff */
[----:B------:R-:W-:Y:S02]  /*1110*/  SHF.R.U32.HI R20, RZ, 0x1e, R20 ;  /* 0x0000001eff147819 */ /* 0x000fe40000011614 */
[----:B------:R-:W-:Y:S02]  /*1120*/  SHF.R.S32.HI R18, RZ, 0x1f, R21 ;  /* 0x0000001fff127819 */ /* 0x000fe40000011415 */
[----:B0-----:R-:W-:Y:S02]  /*1130*/  LOP3.LUT R23, R21, R10, RZ, 0x3c, !PT ;  /* 0x0000000a15177212 */ /* 0x001fe400078e3cff */
[C---:B------:R-:W-:Y:S02]  /*1140*/  LOP3.LUT R6, R18.reuse, R7, RZ, 0x3c, !PT ;  /* 0x0000000712067212 */ /* 0x040fe400078e3cff */
[----:B------:R-:W-:-:S02]  /*1150*/  LOP3.LUT R7, R18, R21, RZ, 0x3c, !PT ;  /* 0x0000001512077212 */ /* 0x000fc400078e3cff */
        /* <DEDUP_REMOVED lines=8> */
.L_x_8:
[----:B------:R-:W-:Y:S05]  /*11e0*/  BSYNC.RECONVERGENT B0 ;  /* 0x0000000000007941 */ /* 0x000fea0003800200 */
.L_x_7:
[----:B------:R0:W5:Y:S01]  /*11f0*/  LDG.E R20, desc[UR6][R16.64+0x8] ;  /* 0x0000080610147981 */ /* 0x000162000c1e1900 */
[----:B------:R-:W-:Y:S01]  /*1200*/  FMUL R7, R6, R6 ;  /* 0x0000000606077220 */ /* 0x000fe20000400000 */
[C---:B------:R-:W-:Y:S01]  /*1210*/  LOP3.LUT R18, R21.reuse, 0x1, RZ, 0xc0, !PT ;  /* 0x0000000115127812 */ /* 0x040fe200078ec0ff */
[----:B------:R-:W-:Y:S01]  /*1220*/  IMAD.MOV.U32 R26, RZ, RZ, 0x3d2aaabb ;  /* 0x3d2aaabbff1a7424 */ /* 0x000fe200078e00ff */
[----:B------:R-:W-:Y:S01]  /*1230*/  LOP3.LUT P1, RZ, R21, 0x2, RZ, 0xc0, !PT ;  /* 0x0000000215ff7812 */ /* 0x000fe2000782c0ff */
[----:B------:R-:W-:Y:S01]  /*1240*/  FFMA R19, R7, R15, -0.0013887860113754868507 ;  /* 0xbab607ed07137423 */ /* 0x000fe2000000000f */
[----:B------:R-:W-:Y:S01]  /*1250*/  ISETP.NE.U32.AND P0, PT, R18, 0x1, PT ;  /* 0x000000011200780c */ /* 0x000fe20003f05070 */
[----:B------:R-:W-:Y:S01]  /*1260*/  BSSY.RECONVERGENT B0, `(.L_x_10) ;  /* 0x0000048000007945 */ /* 0x000fe20003800200 */
[----:B------:R-:W-:Y:S02]  /*1270*/  IMAD.MOV.U32 R25, RZ, RZ, R8 ;  /* 0x000000ffff197224 */ /* 0x000fe400078e0008 */
[----:B------:R-:W-:Y:S01]  /*1280*/  FSEL R18, R19, -0.00019574658654164522886, !P0 ;  /* 0xb94d415313127808 */ /* 0x000fe20004000000 */
[----:B------:R-:W-:Y:S01]  /*1290*/  IMAD.MOV.U32 R19, RZ, RZ, 0x3effffff ;  /* 0x3effffffff137424 */ /* 0x000fe200078e00ff */
[----:B------:R-:W-:-:S02]  /*12a0*/  FSEL R26, R26, 0.0083327032625675201416, !P0 ;  /* 0x3c0885e41a1a7808 */ /* 0x000fc40004000000 */
[----:B------:R-:W-:Y:S02]  /*12b0*/  FSEL R6, R6, 1, P0 ;  /* 0x3f80000006067808 */ /* 0x000fe40000000000 */
[----:B------:R-:W-:Y:S01]  /*12c0*/  FSEL R19, -R19, -0.16666662693023681641, !P0 ;  /* 0xbe2aaaa813137808 */ /* 0x000fe20004000100 */
[----:B------:R-:W-:Y:S01]  /*12d0*/  FFMA R18, R7, R18, R26 ;  /* 0x0000001207127223 */ /* 0x000fe2000000001a */
[----:B------:R-:W-:-:S03]  /*12e0*/  FSETP.GE.AND P0, PT, |R10|, 105615, PT ;  /* 0x47ce47800a00780b */ /* 0x000fc60003f06200 */
[C---:B------:R-:W-:Y:S01]  /*12f0*/  FFMA R18, R7.reuse, R18, R19 ;  /* 0x0000001207127223 */ /* 0x040fe20000000013 */
[----:B------:R-:W-:-:S04]  /*1300*/  FFMA R7, R7, R6, RZ ;  /* 0x0000000607077223 */ /* 0x000fc800000000ff */
[----:B------:R-:W-:-:S04]  /*1310*/  FFMA R7, R7, R18, R6 ;  /* 0x0000001207077223 */ /* 0x000fc80000000006 */
[----:B------:R-:W-:-:S04]  /*1320*/  @P1 FADD R7, RZ, -R7 ;  /* 0x80000007ff071221 */ /* 0x000fc80000000000 */
[----:B-----5:R-:W-:Y:S01]  /*1330*/  FMUL R6, R14, R7 ;  /* 0x000000070e067220 */ /* 0x020fe20000400000 */
[----:B------:R-:W-:-:S03]  /*1340*/  IMAD.MOV.U32 R7, RZ, RZ, R9 ;  /* 0x000000ffff077224 */ /* 0x000fc600078e0009 */
[----:B------:R-:W-:Y:S01]  /*1350*/  FFMA R23, R5, R24, -R6 ;  /* 0x0000001805177223 */ /* 0x000fe20000000806 */
[----:B0-----:R-:W-:Y:S06]  /*1360*/  @!P0 BRA `(.L_x_11) ;  /* 0x0000000000dc8947 */ /* 0x001fec0003800000 */
        /* <DEDUP_REMOVED lines=11> */
.L_x_12:
        /* <DEDUP_REMOVED lines=28> */
[----:B----4-:R-:W-:Y:S02]  /*15e0*/  @P0 SHF.L.W.U32.HI R6, R7, R18, R6 ;  /* 0x0000001207060219 */ /* 0x010fe40000010e06 */
[--C-:B0-----:R-:W-:Y:S02]  /*15f0*/  SHF.R.U32.HI R24, RZ, 0x1e, R21.reuse ;  /* 0x0000001eff187819 */ /* 0x101fe40000011615 */
[C---:B------:R-:W-:Y:S01]  /*1600*/  SHF.L.W.U32.HI R25, R6.reuse, 0x2, R21 ;  /* 0x0000000206197819 */ /* 0x040fe20000010e15 */
[----:B------:R-:W-:-:S03]  /*1610*/  IMAD.SHL.U32 R6, R6, 0x4, RZ ;  /* 0x0000000406067824 */ /* 0x000fc600078e00ff */
[----:B------:R-:W-:Y:S02]  /*1620*/  SHF.R.S32.HI R7, RZ, 0x1f, R25 ;  /* 0x0000001fff077819 */ /* 0x000fe40000011419 */
[----:B------:R-:W-:Y:S02]  /*1630*/  LOP3.LUT R21, R25, R10, RZ, 0x3c, !PT ;  /* 0x0000000a19157212 */ /* 0x000fe400078e3cff */
[C---:B------:R-:W-:Y:S02]  /*1640*/  LOP3.LUT R6, R7.reuse, R6, RZ, 0x3c, !PT ;  /* 0x0000000607067212 */ /* 0x040fe400078e3cff */
[----:B------:R-:W-:Y:S02]  /*1650*/  LOP3.LUT R7, R7, R25, RZ, 0x3c, !PT ;  /* 0x0000001907077212 */ /* 0x000fe400078e3cff */
[----:B------:R-:W-:Y:S02]  /*1660*/  LEA.HI R25, R25, R24, RZ, 0x1 ;  /* 0x0000001819197211 */ /* 0x000fe400078f08ff */
[----:B------:R-:W-:-:S02]  /*1670*/  ISETP.GE.AND P0, PT, R21, RZ, PT ;  /* 0x000000ff1500720c */ /* 0x000fc40003f06270 */
[----:B------:R-:W0:Y:S01]  /*1680*/  I2F.F64.S64 R6, R6 ;  /* 0x0000000600067312 */ /* 0x000e220000301c00 */
[----:B------:R-:W-:-:S04]  /*1690*/  IMAD.MOV R21, RZ, RZ, -R25 ;  /* 0x000000ffff157224 */ /* 0x000fc800078e0a19 */
[----:B------:R-:W-:Y:S01]  /*16a0*/  @!P1 IMAD.MOV.U32 R25, RZ, RZ, R21 ;  /* 0x000000ffff199224 */ /* 0x000fe200078e0015 */
[----:B0-----:R-:W-:-:S10]  /*16b0*/  DMUL R18, R6, UR4 ;  /* 0x0000000406127c28 */ /* 0x001fd40008000000 */
[----:B------:R-:W0:Y:S02]  /*16c0*/  F2F.F32.F64 R18, R18 ;  /* 0x0000001200127310 */ /* 0x000e240000301000 */
[----:B0-----:R-:W-:-:S07]  /*16d0*/  FSEL R7, -R18, R18, !P0 ;  /* 0x0000001212077208 */ /* 0x001fce0004000100 */
.L_x_11:
[----:B------:R-:W-:Y:S05]  /*16e0*/  BSYNC.RECONVERGENT B0 ;  /* 0x0000000000007941 */ /* 0x000fea0003800200 */
.L_x_10:
[----:B------:R0:W5:Y:S01]  /*16f0*/  LDG.E R21, desc[UR6][R16.64+0xc] ;  /* 0x00000c0610157981 */ /* 0x000162000c1e1900 */
[----:B------:R-:W-:Y:S01]  /*1700*/  FMUL R6, R7, R7 ;  /* 0x0000000707067220 */ /* 0x000fe20000400000 */
[C---:B------:R-:W-:Y:S01]  /*1710*/  LOP3.LUT R18, R25.reuse, 0x1, RZ, 0xc0, !PT ;  /* 0x0000000119127812 */ /* 0x040fe200078ec0ff */
[----:B------:R-:W-:Y:S01]  /*1720*/  IMAD.MOV.U32 R24, RZ, RZ, 0x3c0885e4 ;  /* 0x3c0885e4ff187424 */ /* 0x000fe200078e00ff */
[----:B------:R-:W-:Y:S01]  /*1730*/  BSSY.RECONVERGENT B0, `(.L_x_13) ;  /* 0x0000049000007945 */ /* 0x000fe20003800200 */
[----:B------:R-:W-:Y:S01]  /*1740*/  FFMA R19, R6, R15, -0.0013887860113754868507 ;  /* 0xbab607ed06137423 */ /* 0x000fe2000000000f */
[----:B------:R-:W-:Y:S01]  /*1750*/  ISETP.NE.U32.AND P0, PT, R18, 0x1, PT ;  /* 0x000000011200780c */ /* 0x000fe20003f05070 */
[----:B------:R-:W-:Y:S02]  /*1760*/  VIADD R18, R25, 0x1 ;  /* 0x0000000119127836 */ /* 0x000fe40000000000 */
[----:B------:R-:W-:Y:S01]  /*1770*/  IMAD.MOV.U32 R27, RZ, RZ, R8 ;  /* 0x000000ffff1b7224 */ /* 0x000fe200078e0008 */
[----:B------:R-:W-:-:S02]  /*1780*/  FSEL R19, R19, -0.00019574658654164522886, P0 ;  /* 0xb94d415313137808 */ /* 0x000fc40000000000 */
[----:B------:R-:W-:Y:S02]  /*1790*/  FSEL R25, R24, 0.041666727513074874878, !P0 ;  /* 0x3d2aaabb18197808 */ /* 0x000fe40004000000 */
[----:B------:R-:W-:Y:S02]  /*17a0*/  FSEL R22, -R22, -0.4999999701976776123, !P0 ;  /* 0xbeffffff16167808 */ /* 0x000fe40004000100 */
[----:B------:R-:W-:Y:S01]  /*17b0*/  LOP3.LUT P1, RZ, R18, 0x2, RZ, 0xc0, !PT ;  /* 0x0000000212ff7812 */ /* 0x000fe2000782c0ff */
[----:B------:R-:W-:Y:S01]  /*17c0*/  FFMA R19, R6, R19, R25 ;  /* 0x0000001306137223 */ /* 0x000fe20000000019 */
[----:B------:R-:W-:Y:S02]  /*17d0*/  FSEL R25, R7, 1, !P0 ;  /* 0x3f80000007197808 */ /* 0x000fe40004000000 */
[----:B------:R-:W-:Y:S01]  /*17e0*/  FSETP.GE.AND P0, PT, |R10|, 105615, PT ;  /* 0x47ce47800a00780b */ /* 0x000fe20003f06200 */
[C---:B------:R-:W-:Y:S02]  /*17f0*/  FFMA R19, R6.reuse, R19, R22 ;  /* 0x0000001306137223 */ /* 0x040fe40000000016 */
[----:B------:R-:W-:-:S04]  /*1800*/  FFMA R6, R6, R25, RZ ;  /* 0x0000001906067223 */ /* 0x000fc800000000ff */
[----:B------:R-:W-:Y:S01]  /*1810*/  FFMA R25, R6, R19, R25 ;  /* 0x0000001306197223 */ /* 0x000fe20000000019 */
[----:B------:R-:W-:-:S03]  /*1820*/  IMAD.MOV.U32 R6, RZ, RZ, R9 ;  /* 0x000000ffff067224 */ /* 0x000fc600078e0009 */
[----:B------:R-:W-:Y:S02]  /*1830*/  @P1 FADD R25, RZ, -R25 ;  /* 0x80000019ff191221 */ /* 0x000fe40000000000 */
[----:B0-----:R-:W-:Y:S05]  /*1840*/  @!P0 BRA `(.L_x_14) ;  /* 0x0000000000dc8947 */ /* 0x001fea0003800000 */
        /* <DEDUP_REMOVED lines=11> */
.L_x_15:
        /* <DEDUP_REMOVED lines=44> */
.L_x_14:
[----:B------:R-:W-:Y:S05]  /*1bc0*/  BSYNC.RECONVERGENT B0 ;  /* 0x0000000000007941 */ /* 0x000fea0003800200 */
.L_x_13:
[----:B------:R0:W5:Y:S01]  /*1bd0*/  LDG.E R22, desc[UR6][R16.64+0x10] ;  /* 0x0000100610167981 */ /* 0x000162000c1e1900 */
[C---:B------:R-:W-:Y:S01]  /*1be0*/  LOP3.LUT R18, R27.reuse, 0x1, RZ, 0xc0, !PT ;  /* 0x000000011b127812 */ /* 0x040fe200078ec0ff */
[----:B------:R-:W-:Y:S01]  /*1bf0*/  FMUL R7, R6, R6 ;  /* 0x0000000606077220 */ /* 0x000fe20000400000 */
[----:B------:R-:W-:Y:S01]  /*1c00*/  IMAD.MOV.U32 R24, RZ, RZ, 0x3d2aaabb ;  /* 0x3d2aaabbff187424 */ /* 0x000fe200078e00ff */
[----:B------:R-:W-:Y:S01]  /*1c10*/  LOP3.LUT P2, RZ, R27, 0x2, RZ, 0xc0, !PT ;  /* 0x000000021bff7812 */ /* 0x000fe2000784c0ff */
[----:B------:R-:W-:Y:S01]  /*1c20*/  BSSY.RECONVERGENT B0, `(.L_x_16) ;  /* 0x000004b000007945 */ /* 0x000fe20003800200 */
[----:B------:R-:W-:Y:S01]  /*1c30*/  ISETP.NE.U32.AND P1, PT, R18, 0x1, PT ;  /* 0x000000011200780c */ /* 0x000fe20003f25070 */
[----:B------:R-:W-:-:S03]  /*1c40*/  FFMA R18, R7, R15, -0.0013887860113754868507 ;  /* 0xbab607ed07127423 */ /* 0x000fc6000000000f */
[----:B------:R-:W-:Y:S02]  /*1c50*/  FSEL R24, R24, 0.0083327032625675201416, !P1 ;  /* 0x3c0885e418187808 */ /* 0x000fe40004800000 */
[----:B------:R-:W-:Y:S02]  /*1c60*/  FSEL R18, R18, -0.00019574658654164522886, !P1 ;  /* 0xb94d415312127808 */ /* 0x000fe40004800000 */
[----:B------:R-:W-:-:S03]  /*1c70*/  FSEL R6, R6, 1, P1 ;  /* 0x3f80000006067808 */ /* 0x000fc60000800000 */
[----:B------:R-:W-:Y:S01]  /*1c80*/  FFMA R18, R7, R18, R24 ;  /* 0x0000001207127223 */ /* 0x000fe20000000018 */
[----:B------:R-:W-:-:S05]  /*1c90*/  IMAD.MOV.U32 R24, RZ, RZ, 0x3effffff ;  /* 0x3effffffff187424 */ /* 0x000fca00078e00ff */
[----:B------:R-:W-:-:S05]  /*1ca0*/  FSEL R24, -R24, -0.16666662693023681641, !P1 ;  /* 0xbe2aaaa818187808 */ /* 0x000fca0004800100 */
[C---:B------:R-:W-:Y:S01]  /*1cb0*/  FFMA R18, R7.reuse, R18, R24 ;  /* 0x0000001207127223 */ /* 0x040fe20000000018 */
[----:B------:R-:W-:-:S04]  /*1cc0*/  FFMA R7, R7, R6, RZ ;  /* 0x0000000607077223 */ /* 0x000fc800000000ff */
[----:B------:R-:W-:-:S04]  /*1cd0*/  FFMA R6, R7, R18, R6 ;  /* 0x0000001207067223 */ /* 0x000fc80000000006 */
[----:B------:R-:W-:-:S04]  /*1ce0*/  @P2 FADD R6, RZ, -R6 ;  /* 0x80000006ff062221 */ /* 0x000fc80000000000 */
[----:B-----5:R-:W-:Y:S01]  /*1cf0*/  FMUL R7, R21, R6 ;  /* 0x0000000615077220 */ /* 0x020fe20000400000 */
[----:B------:R-:W-:-:S03]  /*1d00*/  IMAD.MOV.U32 R6, RZ, RZ, R9 ;  /* 0x000000ffff067224 */ /* 0x000fc600078e0009 */
[----:B------:R-:W-:Y:S01]  /*1d10*/  FFMA R7, R20, R25, -R7 ;  /* 0x0000001914077223 */ /* 0x000fe20000000807 */
[----:B------:R-:W-:-:S03]  /*1d20*/  IMAD.MOV.U32 R25, RZ, RZ, R8 ;  /* 0x000000ffff197224 */ /* 0x000fc600078e0008 */
[----:B-1----:R-:W-:-:S04]  /*1d30*/  FMUL R7, R4, R7 ;  /* 0x0000000704077220 */ /* 0x002fc80000400000 */
[----:B--2---:R-:W-:Y:S01]  /*1d40*/  FFMA R23, R2, R23, R7 ;  /* 0x0000001702177223 */ /* 0x004fe20000000007 */
        /* <DEDUP_REMOVED lines=12> */
.L_x_18:
[----:B0-----:R-:W-:Y:S02]  /*1e10*/  IMAD.U32 R6, RZ, RZ, UR8 ;  /* 0x00000008ff067e24 */ /* 0x001fe4000f8e00ff */
[----:B------:R-:W-:-:S05]  /*1e20*/  IMAD.U32 R7, RZ, RZ, UR9 ;  /* 0x00000009ff077e24 */ /* 0x000fca000f8e00ff */
[----:B------:R-:W2:Y:S01]  /*1e30*/  LDG.E.CONSTANT R6, desc[UR6][R6.64] ;  /* 0x0000000606067981 */ /* 0x000ea2000c1e9900 */
[----:B------:R-:W-:Y:S02]  /*1e40*/  UIADD3 UR8, UP0, UPT, UR8, 0x4, URZ ;  /* 0x0000000408087890 */ /* 0x000fe4000ff1e0ff */
[----:B------:R-:W-:Y:S02]  /*1e50*/  UIADD3 UR4, UPT, UPT, UR4, 0x1, URZ ;  /* 0x0000000104047890 */ /* 0x000fe4000fffe0ff */
[----:B------:R-:W-:Y:S02]  /*1e60*/  UIADD3.X UR9, UPT, UPT, URZ, UR9, URZ, UP0, !UPT ;  /* 0x00000009ff097290 */ /* 0x000fe400087fe4ff */
[----:B------:R-:W-:Y:S01]  /*1e70*/  UISETP.NE.AND UP0, UPT, UR4, 0x6, UPT ;  /* 0x000000060400788c */ /* 0x000fe2000bf05270 */
[----:B--2---:R-:W-:-:S03]  /*1e80*/  IMAD.WIDE.U32 R18, R6, R27, RZ ;  /* 0x0000001b06127225 */ /* 0x004fc600078e00ff */
        /* <DEDUP_REMOVED lines=12> */
[----:B------:R-:W2:Y:S04]  /*1f50*/  LDL R24, [R19+0x18] ;  /* 0x0000180013187983 */ /* 0x000ea80000100800 */
[----:B------:R-:W2:Y:S04]  /*1f60*/  LDL R7, [R19+0x14] ;  /* 0x0000140013077983 */ /* 0x000ea80000100800 */
[----:B------:R-:W3:Y:S01]  /*1f70*/  @P1 LDL R6, [R19+0x10] ;  /* 0x0000100013061983 */ /* 0x000ee20000100800 */
[----:B------:R-:W-:Y:S01]  /*1f80*/  LOP3.LUT R18, R18, 0x1f, RZ, 0xc0, !PT ;  /* 0x0000001f12127812 */ /* 0x000fe200078ec0ff */
[----:B------:R-:W-:Y:S01]  /*1f90*/  UMOV UR4, 0x54442d19 ;  /* 0x54442d1900047882 */ /* 0x000fe20000000000 */
[----:B------:R-:W-:Y:S01]  /*1fa0*/  UMOV UR5, 0x3bf921fb ;  /* 0x3bf921fb00057882 */ /* 0x000fe20000000000 */
[----:B------:R-:W-:-:S02]  /*1fb0*/  ISETP.GE.AND P2, PT, R10, RZ, PT ;  /* 0x000000ff0a00720c */ /* 0x000fc40003f46270 */
[-C--:B--2---:R-:W-:Y:S02]  /*1fc0*/  @P1 SHF.L.W.U32.HI R24, R7, R18.reuse, R24 ;  /* 0x0000001207181219 */ /* 0x084fe40000010e18 */
[----:B---3--:R-:W-:-:S04]  /*1fd0*/  @P1 SHF.L.W.U32.HI R7, R6, R18, R7 ;  /* 0x0000001206071219 */ /* 0x008fc80000010e07 */
        /* <DEDUP_REMOVED lines=15> */
.L_x_17:
[----:B------:R-:W-:Y:S05]  /*20d0*/  BSYNC.RECONVERGENT B0 ;  /* 0x0000000000007941 */ /* 0x000fea0003800200 */
.L_x_16:
[----:B------:R-:W-:Y:S01]  /*20e0*/  FMUL R24, R6, R6 ;  /* 0x0000000606187220 */ /* 0x000fe20000400000 */
[----:B------:R-:W-:Y:S01]  /*20f0*/  LOP3.LUT R7, R25, 0x1, RZ, 0xc0, !PT ;  /* 0x0000000119077812 */ /* 0x000fe200078ec0ff */
[----:B------:R-:W-:Y:S01]  /*2100*/  IMAD.MOV.U32 R19, RZ, RZ, 0x3c0885e4 ;  /* 0x3c0885e4ff137424 */ /* 0x000fe200078e00ff */
[----:B------:R0:W5:Y:S01]  /*2110*/  LDG.E R18, desc[UR6][R16.64+0x14] ;  /* 0x0000140610127981 */ /* 0x000162000c1e1900 */
[----:B------:R-:W-:Y:S01]  /*2120*/  FFMA R15, R24, R15, -0.0013887860113754868507 ;  /* 0xbab607ed180f7423 */ /* 0x000fe2000000000f */
[----:B------:R-:W-:Y:S01]  /*2130*/  ISETP.NE.U32.AND P1, PT, R7, 0x1, PT ;  /* 0x000000010700780c */ /* 0x000fe20003f25070 */
[----:B------:R-:W-:Y:S01]  /*2140*/  VIADD R7, R25, 0x1 ;  /* 0x0000000119077836 */ /* 0x000fe20000000000 */
[----:B------:R-:W-:Y:S01]  /*2150*/  BSSY.RECONVERGENT B0, `(.L_x_19) ;  /* 0x0000046000007945 */ /* 0x000fe20003800200 */
[----:B------:R-:W-:Y:S01]  /*2160*/  IMAD.MOV.U32 R25, RZ, RZ, 0x3e2aaaa8 ;  /* 0x3e2aaaa8ff197424 */ /* 0x000fe200078e00ff */
[----:B------:R-:W-:Y:S02]  /*2170*/  FSEL R15, R15, -0.00019574658654164522886, P1 ;  /* 0xb94d41530f0f7808 */ /* 0x000fe40000800000 */
[----:B------:R-:W-:-:S02]  /*2180*/  FSEL R19, R19, 0.041666727513074874878, !P1 ;  /* 0x3d2aaabb13137808 */ /* 0x000fc40004800000 */
[----:B0-----:R-:W-:Y:S01]  /*2190*/  FSEL R16, -R25, -0.4999999701976776123, !P1 ;  /* 0xbeffffff19107808 */ /* 0x001fe20004800100 */
[----:B------:R-:W-:Y:S01]  /*21a0*/  IMAD.MOV.U32 R25, RZ, RZ, R8 ;  /* 0x000000ffff197224 */ /* 0x000fe200078e0008 */
[----:B------:R-:W-:Y:S01]  /*21b0*/  LOP3.LUT P2, RZ, R7, 0x2, RZ, 0xc0, !PT ;  /* 0x0000000207ff7812 */ /* 0x000fe2000784c0ff */
[----:B------:R-:W-:Y:S01]  /*21c0*/  FFMA R19, R24, R15, R19 ;  /* 0x0000000f18137223 */ /* 0x000fe20000000013 */
[----:B------:R-:W-:Y:S01]  /*21d0*/  FSEL R15, R6, 1, !P1 ;  /* 0x3f800000060f7808 */ /* 0x000fe20004800000 */
[----:B------:R-:W-:Y:S02]  /*21e0*/  IMAD.MOV.U32 R6, RZ, RZ, R9 ;  /* 0x000000ffff067224 */ /* 0x000fe400078e0009 */
[C---:B------:R-:W-:Y:S02]  /*21f0*/  FFMA R16, R24.reuse, R19, R16 ;  /* 0x0000001318107223 */ /* 0x040fe40000000010 */
[----:B------:R-:W-:-:S04]  /*2200*/  FFMA R24, R24, R15, RZ ;  /* 0x0000000f18187223 */ /* 0x000fc800000000ff */
[----:B------:R-:W-:-:S04]  /*2210*/  FFMA R15, R24, R16, R15 ;  /* 0x00000010180f7223 */ /* 0x000fc8000000000f */
[----:B------:R-:W-:Y:S01]  /*2220*/  @P2 FADD R15, RZ, -R15 ;  /* 0x8000000fff0f2221 */ /* 0x000fe20000000000 */
[----:B------:R-:W-:Y:S06]  /*2230*/  @!P0 BRA `(.L_x_20) ;  /* 0x0000000000dc8947 */ /* 0x000fec0003800000 */
        /* <DEDUP_REMOVED lines=11> */
.L_x_21:
        /* <DEDUP_REMOVED lines=28> */
[----:B---3--:R-:W-:Y:S02]  /*24b0*/  @P1 SHF.L.W.U32.HI R6, R7, R16, R6 ;  /* 0x0000001007061219 */ /* 0x008fe40000010e06 */
        /* <DEDUP_REMOVED lines=15> */
.L_x_20:
[----:B------:R-:W-:Y:S05]  /*25b0*/  BSYNC.RECONVERGENT B0 ;  /* 0x0000000000007941 */ /* 0x000fea0003800200 */
.L_x_19:
[----:B------:R-:W-:Y:S02]  /*25c0*/  IMAD.MOV.U32 R16, RZ, RZ, 0x37cbac00 ;  /* 0x37cbac00ff107424 */ /* 0x000fe400078e00ff */
[----:B------:R-:W-:Y:S01]  /*25d0*/  FMUL R7, R6, R6 ;  /* 0x0000000606077220 */ /* 0x000fe20000400000 */
[C---:B------:R-:W-:Y:S01]  /*25e0*/  LOP3.LUT R17, R25.reuse, 0x1, RZ, 0xc0, !PT ;  /* 0x0000000119117812 */ /* 0x040fe200078ec0ff */
[----:B------:R-:W-:Y:S01]  /*25f0*/  IMAD.MOV.U32 R24, RZ, RZ, 0x3d2aaabb ;  /* 0x3d2aaabbff187424 */ /* 0x000fe200078e00ff */
[----:B------:R-:W-:Y:S01]  /*2600*/  LOP3.LUT P2, RZ, R25, 0x2, RZ, 0xc0, !PT ;  /* 0x0000000219ff7812 */ /* 0x000fe2000784c0ff */
[----:B------:R-:W-:Y:S01]  /*2610*/  FFMA R16, R7, R16, -0.0013887860113754868507 ;  /* 0xbab607ed07107423 */ /* 0x000fe20000000010 */
[----:B------:R-:W-:Y:S01]  /*2620*/  ISETP.NE.U32.AND P1, PT, R17, 0x1, PT ;  /* 0x000000011100780c */ /* 0x000fe20003f25070 */
[----:B------:R-:W-:Y:S01]  /*2630*/  IMAD.MOV.U32 R19, RZ, RZ, 0x3effffff ;  /* 0x3effffffff137424 */ /* 0x000fe200078e00ff */
[----:B------:R-:W-:Y:S01]  /*2640*/  BSSY.RECONVERGENT B0, `(.L_x_22) ;  /* 0x0000047000007945 */ /* 0x000fe20003800200 */
[----:B------:R-:W-:Y:S01]  /*2650*/  IMAD.MOV.U32 R25, RZ, RZ, R8 ;  /* 0x000000ffff197224 */ /* 0x000fe200078e0008 */
[----:B------:R-:W-:-:S02]  /*2660*/  FSEL R16, R16, -0.00019574658654164522886, !P1 ;  /* 0xb94d415310107808 */ /* 0x000fc40004800000 */
[----:B------:R-:W-:Y:S02]  /*2670*/  FSEL R24, R24, 0.0083327032625675201416, !P1 ;  /* 0x3c0885e418187808 */ /* 0x000fe40004800000 */
[----:B------:R-:W-:Y:S02]  /*2680*/  FSEL R17, -R19, -0.16666662693023681641, !P1 ;  /* 0xbe2aaaa813117808 */ /* 0x000fe40004800100 */
[----:B------:R-:W-:Y:S01]  /*2690*/  FSEL R6, R6, 1, P1 ;  /* 0x3f80000006067808 */ /* 0x000fe20000800000 */
[----:B------:R-:W-:-:S04]  /*26a0*/  FFMA R16, R7, R16, R24 ;  /* 0x0000001007107223 */ /* 0x000fc80000000018 */
[C---:B------:R-:W-:Y:S01]  /*26b0*/  FFMA R16, R7.reuse, R16, R17 ;  /* 0x0000001007107223 */ /* 0x040fe20000000011 */
[----:B------:R-:W-:-:S04]  /*26c0*/  FFMA R7, R7, R6, RZ ;  /* 0x0000000607077223 */ /* 0x000fc800000000ff */
[----:B------:R-:W-:Y:S01]  /*26d0*/  FFMA R7, R7, R16, R6 ;  /* 0x0000001007077223 */ /* 0x000fe20000000006 */
[----:B------:R-:W-:-:S03]  /*26e0*/  IMAD.MOV.U32 R6, RZ, RZ, R9 ;  /* 0x000000ffff067224 */ /* 0x000fc600078e0009 */
[----:B------:R-:W-:-:S04]  /*26f0*/  @P2 FADD R7, RZ, -R7 ;  /* 0x80000007ff072221 */ /* 0x000fc80000000000 */
[----:B-----5:R-:W-:-:S04]  /*2700*/  FMUL R7, R18, R7 ;  /* 0x0000000712077220 */ /* 0x020fc80000400000 */
[----:B------:R-:W-:-:S04]  /*2710*/  FFMA R16, R22, R15, -R7 ;  /* 0x0000000f16107223 */ /* 0x000fc80000000807 */
[----:B------:R-:W-:Y:S01]  /*2720*/  FADD R23, R23, R16 ;  /* 0x0000001017177221 */ /* 0x000fe20000000000 */
        /* <DEDUP_REMOVED lines=12> */
.L_x_24:
        /* <DEDUP_REMOVED lines=44> */
.L_x_23:
[----:B------:R-:W-:Y:S05]  /*2ab0*/  BSYNC.RECONVERGENT B0 ;  /* 0x0000000000007941 */ /* 0x000fea0003800200 */
.L_x_22:
[----:B------:R-:W-:Y:S02]  /*2ac0*/  IMAD.MOV.U32 R15, RZ, RZ, 0x37cbac00 ;  /* 0x37cbac00ff0f7424 */ /* 0x000fe400078e00ff */
        /* <DEDUP_REMOVED lines=8> */
[----:B------:R-:W-:-:S02]  /*2b50*/  FSEL R16, R16, -0.00019574658654164522886, !P1 ;  /* 0xb94d415310107808 */ /* 0x000fc40004800000 */
[----:B------:R-:W-:Y:S02]  /*2b60*/  FSEL R24, R24, 0.0083327032625675201416, !P1 ;  /* 0x3c0885e418187808 */ /* 0x000fe40004800000 */
[----:B------:R-:W-:Y:S02]  /*2b70*/  FSEL R6, R6, 1, P1 ;  /* 0x3f80000006067808 */ /* 0x000fe40000800000 */
[----:B------:R-:W-:Y:S01]  /*2b80*/  FSEL R19, -R19, -0.16666662693023681641, !P1 ;  /* 0xbe2aaaa813137808 */ /* 0x000fe20004800100 */
[C---:B------:R-:W-:Y:S02]  /*2b90*/  FFMA R16, R7.reuse, R16, R24 ;  /* 0x0000001007107223 */ /* 0x040fe40000000018 */
[C---:B------:R-:W-:Y:S02]  /*2ba0*/  FFMA R17, R7.reuse, R6, RZ ;  /* 0x0000000607117223 */ /* 0x040fe400000000ff */
[----:B------:R-:W-:-:S04]  /*2bb0*/  FFMA R16, R7, R16, R19 ;  /* 0x0000001007107223 */ /* 0x000fc80000000013 */
[----:B------:R-:W-:Y:S01]  /*2bc0*/  FFMA R16, R17, R16, R6 ;  /* 0x0000001011107223 */ /* 0x000fe20000000006 */
[----:B------:R-:W-:-:S03]  /*2bd0*/  IMAD.MOV.U32 R6, RZ, RZ, R9 ;  /* 0x000000ffff067224 */ /* 0x000fc600078e0009 */
[----:B------:R-:W-:-:S04]  /*2be0*/  @P2 FADD R16, RZ, -R16 ;  /* 0x80000010ff102221 */ /* 0x000fc80000000000 */
[----:B------:R-:W-:Y:S01]  /*2bf0*/  FMUL R5, R5, R16 ;  /* 0x0000001005057220 */ /* 0x000fe20000400000 */
        /* <DEDUP_REMOVED lines=12> */
.L_x_27:
        /* <DEDUP_REMOVED lines=44> */
.L_x_26:
[----:B------:R-:W-:Y:S05]  /*2f80*/  BSYNC.RECONVERGENT B0 ;  /* 0x0000000000007941 */ /* 0x000fea0003800200 */
.L_x_25:
[C---:B------:R-:W-:Y:S01]  /*2f90*/  LOP3.LUT R19, R25.reuse, 0x1, RZ, 0xc0, !PT ;  /* 0x0000000119137812 */ /* 0x040fe200078ec0ff */
[C---:B------:R-:W-:Y:S01]  /*2fa0*/  FMUL R7, R6.reuse, R6 ;  /* 0x0000000606077220 */ /* 0x040fe20000400000 */
[----:B------:R-:W-:Y:S01]  /*2fb0*/  VIADD R17, R25, 0x1 ;  /* 0x0000000119117836 */ /* 0x000fe20000000000 */
[----:B------:R-:W-:Y:S01]  /*2fc0*/  BSSY.RECONVERGENT B0, `(.L_x_28) ;  /* 0x000004a000007945 */ /* 0x000fe20003800200 */
[----:B------:R-:W-:Y:S01]  /*2fd0*/  ISETP.NE.U32.AND P1, PT, R19, 0x1, PT ;  /* 0x000000011300780c */ /* 0x000fe20003f25070 */
[----:B------:R-:W-:Y:S01]  /*2fe0*/  FFMA R16, R7, R15, -0.0013887860113754868507 ;  /* 0xbab607ed07107423 */ /* 0x000fe2000000000f */
[----:B------:R-:W-:Y:S01]  /*2ff0*/  IMAD.MOV.U32 R19, RZ, RZ, 0x3c0885e4 ;  /* 0x3c0885e4ff137424 */ /* 0x000fe200078e00ff */
[----:B------:R-:W-:Y:S01]  /*3000*/  LOP3.LUT P2, RZ, R17, 0x2, RZ, 0xc0, !PT ;  /* 0x0000000211ff7812 */ /* 0x000fe2000784c0ff */
[----:B------:R-:W-:Y:S01]  /*3010*/  IMAD.MOV.U32 R17, RZ, RZ, 0x3e2aaaa8 ;  /* 0x3e2aaaa8ff117424 */ /* 0x000fe200078e00ff */
[----:B------:R-:W-:Y:S01]  /*3020*/  FSEL R6, R6, 1, !P1 ;  /* 0x3f80000006067808 */ /* 0x000fe20004800000 */
[----:B------:R-:W-:Y:S01]  /*3030*/  IMAD.MOV.U32 R25, RZ, RZ, R8 ;  /* 0x000000ffff197224 */ /* 0x000fe200078e0008 */
[----:B------:R-:W-:-:S02]  /*3040*/  FSEL R16, R16, -0.00019574658654164522886, P1 ;  /* 0xb94d415310107808 */ /* 0x000fc40000800000 */
[----:B------:R-:W-:Y:S02]  /*3050*/  FSEL R24, R19, 0.041666727513074874878, !P1 ;  /* 0x3d2aaabb13187808 */ /* 0x000fe40004800000 */
[----:B------:R-:W-:-:S03]  /*3060*/  FSEL R17, -R17, -0.4999999701976776123, !P1 ;  /* 0xbeffffff11117808 */ /* 0x000fc60004800100 */
[----:B------:R-:W-:-:S04]  /*3070*/  FFMA R16, R7, R16, R24 ;  /* 0x0000001007107223 */ /* 0x000fc80000000018 */
[C---:B------:R-:W-:Y:S01]  /*3080*/  FFMA R16, R7.reuse, R16, R17 ;  /* 0x0000001007107223 */ /* 0x040fe20000000011 */
[----:B------:R-:W-:-:S04]  /*3090*/  FFMA R7, R7, R6, RZ ;  /* 0x0000000607077223 */ /* 0x000fc800000000ff */
[----:B------:R-:W-:Y:S01]  /*30a0*/  FFMA R7, R7, R16, R6 ;  /* 0x0000001007077223 */ /* 0x000fe20000000006 */
[----:B------:R-:W-:-:S03]  /*30b0*/  IMAD.MOV.U32 R6, RZ, RZ, R9 ;  /* 0x000000ffff067224 */ /* 0x000fc600078e0009 */
[----:B------:R-:W-:-:S04]  /*30c0*/  @P2 FADD R7, RZ, -R7 ;  /* 0x80000007ff072221 */ /* 0x000fc80000000000 */
[----:B------:R-:W-:Y:S01]  /*30d0*/  FFMA R5, R14, R7, R5 ;  /* 0x000000070e057223 */ /* 0x000fe20000000005 */
        /* <DEDUP_REMOVED lines=12> */
.L_x_30:
        /* <DEDUP_REMOVED lines=44> */
.L_x_29:
[----:B------:R-:W-:Y:S05]  /*3460*/  BSYNC.RECONVERGENT B0 ;  /* 0x0000000000007941 */ /* 0x000fea0003800200 */
.L_x_28:
[C---:B------:R-:W-:Y:S01]  /*3470*/  LOP3.LUT R16, R25.reuse, 0x1, RZ, 0xc0, !PT ;  /* 0x0000000119107812 */ /* 0x040fe200078ec0ff */
[----:B------:R-:W-:Y:S01]  /*3480*/  FMUL R7, R6, R6 ;  /* 0x0000000606077220 */ /* 0x000fe20000400000 */
[----:B------:R-:W-:Y:S01]  /*3490*/  IMAD.MOV.U32 R17, RZ, RZ, 0x3effffff ;  /* 0x3effffffff117424 */ /* 0x000fe200078e00ff */
[----:B------:R-:W-:Y:S01]  /*34a0*/  LOP3.LUT P2, RZ, R25, 0x2, RZ, 0xc0, !PT ;  /* 0x0000000219ff7812 */ /* 0x000fe2000784c0ff */
[----:B------:R-:W-:Y:S01]  /*34b0*/  BSSY.RECONVERGENT B0, `(.L_x_31) ;  /* 0x0000048000007945 */ /* 0x000fe20003800200 */
[----:B------:R-:W-:Y:S01]  /*34c0*/  ISETP.NE.U32.AND P1, PT, R16, 0x1, PT ;  /* 0x000000011000780c */ /* 0x000fe20003f25070 */
[----:B------:R-:W-:Y:S01]  /*34d0*/  FFMA R14, R7, R15, -0.0013887860113754868507 ;  /* 0xbab607ed070e7423 */ /* 0x000fe2000000000f */
[----:B------:R-:W-:Y:S02]  /*34e0*/  IMAD.MOV.U32 R16, RZ, RZ, 0x3d2aaabb ;  /* 0x3d2aaabbff107424 */ /* 0x000fe400078e00ff */
[----:B------:R-:W-:Y:S02]  /*34f0*/  FSEL R6, R6, 1, P1 ;  /* 0x3f80000006067808 */ /* 0x000fe40000800000 */
[----:B------:R-:W-:-:S02]  /*3500*/  FSEL R14, R14, -0.00019574658654164522886, !P1 ;  /* 0xb94d41530e0e7808 */ /* 0x000fc40004800000 */
[----:B------:R-:W-:Y:S02]  /*3510*/  FSEL R16, R16, 0.0083327032625675201416, !P1 ;  /* 0x3c0885e410107808 */ /* 0x000fe40004800000 */
[----:B------:R-:W-:Y:S01]  /*3520*/  FSEL R25, -R17, -0.16666662693023681641, !P1 ;  /* 0xbe2aaaa811197808 */ /* 0x000fe20004800100 */
[C---:B------:R-:W-:Y:S02]  /*3530*/  FFMA R17, R7.reuse, R6, RZ ;  /* 0x0000000607117223 */ /* 0x040fe400000000ff */
[----:B------:R-:W-:-:S04]  /*3540*/  FFMA R14, R7, R14, R16 ;  /* 0x0000000e070e7223 */ /* 0x000fc80000000010 */
[----:B------:R-:W-:Y:S01]  /*3550*/  FFMA R14, R7, R14, R25 ;  /* 0x0000000e070e7223 */ /* 0x000fe20000000019 */
[----:B------:R-:W-:-:S03]  /*3560*/  IMAD.MOV.U32 R25, RZ, RZ, R8 ;  /* 0x000000ffff197224 */ /* 0x000fc600078e0008 */
        /* <DEDUP_REMOVED lines=16> */
.L_x_33:
        /* <DEDUP_REMOVED lines=44> */
.L_x_32:
[----:B------:R-:W-:Y:S05]  /*3930*/  BSYNC.RECONVERGENT B0 ;  /* 0x0000000000007941 */ /* 0x000fea0003800200 */
.L_x_31:
[----:B------:R-:W-:Y:S01]  /*3940*/  FMUL R7, R6, R6 ;  /* 0x0000000606077220 */ /* 0x000fe20000400000 */
[C---:B------:R-:W-:Y:S01]  /*3950*/  LOP3.LUT R16, R25.reuse, 0x1, RZ, 0xc0, !PT ;  /* 0x0000000119107812 */ /* 0x040fe200078ec0ff */
[----:B------:R-:W-:Y:S01]  /*3960*/  VIADD R17, R25, 0x1 ;  /* 0x0000000119117836 */ /* 0x000fe20000000000 */
[----:B------:R-:W-:Y:S01]  /*3970*/  BSSY.RECONVERGENT B0, `(.L_x_34) ;  /* 0x000004b000007945 */ /* 0x000fe20003800200 */
[----:B------:R-:W-:Y:S01]  /*3980*/  FFMA R14, R7, R15, -0.0013887860113754868507 ;  /* 0xbab607ed070e7423 */ /* 0x000fe2000000000f */
[----:B------:R-:W-:Y:S02]  /*3990*/  ISETP.NE.U32.AND P1, PT, R16, 0x1, PT ;  /* 0x000000011000780c */ /* 0x000fe40003f25070 */
[----:B------:R-:W-:Y:S02]  /*39a0*/  LOP3.LUT P2, RZ, R17, 0x2, RZ, 0xc0, !PT ;  /* 0x0000000211ff7812 */ /* 0x000fe4000784c0ff */
[----:B------:R-:W-:Y:S01]  /*39b0*/  FSEL R16, R14, -0.00019574658654164522886, P1 ;  /* 0xb94d41530e107808 */ /* 0x000fe20000800000 */
[----:B------:R-:W-:Y:S01]  /*39c0*/  IMAD.MOV.U32 R14, RZ, RZ, 0x3e2aaaa8 ;  /* 0x3e2aaaa8ff0e7424 */ /* 0x000fe200078e00ff */
[----:B------:R-:W-:-:S02]  /*39d0*/  FSEL R24, R19, 0.041666727513074874878, !P1 ;  /* 0x3d2aaabb13187808 */ /* 0x000fc40004800000 */
[----:B------:R-:W-:Y:S02]  /*39e0*/  FSEL R6, R6, 1, !P1 ;  /* 0x3f80000006067808 */ /* 0x000fe40004800000 */
[----:B------:R-:W-:Y:S01]  /*39f0*/  FSEL R17, -R14, -0.4999999701976776123, !P1 ;  /* 0xbeffffff0e117808 */ /* 0x000fe20004800100 */
[----:B------:R-:W-:Y:S01]  /*3a00*/  FFMA R16, R7, R16, R24 ;  /* 0x0000001007107223 */ /* 0x000fe20000000018 */
[----:B------:R-:W-:-:S03]  /*3a10*/  IMAD.MOV.U32 R24, RZ, RZ, R9 ;  /* 0x000000ffff187224 */ /* 0x000fc600078e0009 */
[C---:B------:R-:W-:Y:S01]  /*3a20*/  FFMA R16, R7.reuse, R16, R17 ;  /* 0x0000001007107223 */ /* 0x040fe20000000011 */
[----:B------:R-:W-:-:S04]  /*3a30*/  FFMA R7, R7, R6, RZ ;  /* 0x0000000607077223 */ /* 0x000fc800000000ff */
[----:B------:R-:W-:-:S04]  /*3a40*/  FFMA R6, R7, R16, R6 ;  /* 0x0000001007067223 */ /* 0x000fc80000000006 */
[----:B------:R-:W-:-:S04]  /*3a50*/  @P2 FADD R6, RZ, -R6 ;  /* 0x80000006ff062221 */ /* 0x000fc80000000000 */
[----:B------:R-:W-:-:S04]  /*3a60*/  FFMA R21, R21, R6, R20 ;  /* 0x0000000615157223 */ /* 0x000fc80000000014 */
[----:B------:R-:W-:Y:S01]  /*3a70*/  FMUL R7, R4, R21 ;  /* 0x0000001504077220 */ /* 0x000fe20000400000 */
[----:B------:R-:W-:-:S03]  /*3a80*/  IMAD.MOV.U32 R21, RZ, RZ, R8 ;  /* 0x000000ffff157224 */ /* 0x000fc600078e0008 */
        /* <DEDUP_REMOVED lines=13> */
.L_x_36:
        /* <DEDUP_REMOVED lines=44> */
.L_x_35:
[----:B------:R-:W-:Y:S05]  /*3e20*/  BSYNC.RECONVERGENT B0 ;  /* 0x0000000000007941 */ /* 0x000fea0003800200 */
.L_x_34:
[----:B------:R-:W-:Y:S01]  /*3e30*/  FMUL R6, R24, R24 ;  /* 0x0000001818067220 */ /* 0x000fe20000400000 */
[C---:B------:R-:W-:Y:S01]  /*3e40*/  LOP3.LUT R7, R21.reuse, 0x1, RZ, 0xc0, !PT ;  /* 0x0000000115077812 */ /* 0x040fe200078ec0ff */
[----:B------:R-:W-:Y:S01]  /*3e50*/  IMAD.MOV.U32 R17, RZ, RZ, 0x3d2aaabb ;  /* 0x3d2aaabbff117424 */ /* 0x000fe200078e00ff */
[----:B------:R-:W-:Y:S01]  /*3e60*/  LOP3.LUT P1, RZ, R21, 0x2, RZ, 0xc0, !PT ;  /* 0x0000000215ff7812 */ /* 0x000fe2000782c0ff */
[----:B------:R-:W-:Y:S01]  /*3e70*/  FFMA R5, R6, R15, -0.0013887860113754868507 ;  /* 0xbab607ed06057423 */ /* 0x000fe2000000000f */
[----:B------:R-:W-:Y:S01]  /*3e80*/  ISETP.NE.U32.AND P0, PT, R7, 0x1, PT ;  /* 0x000000010700780c */ /* 0x000fe20003f05070 */
[----:B------:R-:W-:Y:S01]  /*3e90*/  IMAD.MOV.U32 R16, RZ, RZ, 0x3effffff ;  /* 0x3effffffff107424 */ /* 0x000fe200078e00ff */
[----:B------:R-:W-:Y:S02]  /*3ea0*/  BSSY.RECONVERGENT B0, `(.L_x_37) ;  /* 0x0000044000007945 */ /* 0x000fe40003800200 */
[----:B------:R-:W-:Y:S02]  /*3eb0*/  FSEL R7, R5, -0.00019574658654164522886, !P0 ;  /* 0xb94d415305077808 */ /* 0x000fe40004000000 */
[----:B------:R-:W-:-:S02]  /*3ec0*/  FSEL R17, R17, 0.0083327032625675201416, !P0 ;  /* 0x3c0885e411117808 */ /* 0x000fc40004000000 */
[----:B------:R-:W-:Y:S02]  /*3ed0*/  FSEL R5, R24, 1, P0 ;  /* 0x3f80000018057808 */ /* 0x000fe40000000000 */
[----:B------:R-:W-:Y:S01]  /*3ee0*/  FSEL R24, -R16, -0.16666662693023681641, !P0 ;  /* 0xbe2aaaa810187808 */ /* 0x000fe20004000100 */
[----:B------:R-:W-:Y:S01]  /*3ef0*/  FFMA R7, R6, R7, R17 ;  /* 0x0000000706077223 */ /* 0x000fe20000000011 */
[----:B------:R-:W-:Y:S01]  /*3f00*/  FSETP.GE.AND P0, PT, |R10|, 105615, PT ;  /* 0x47ce47800a00780b */ /* 0x000fe20003f06200 */
[C---:B------:R-:W-:Y:S02]  /*3f10*/  FFMA R16, R6.reuse, R5, RZ ;  /* 0x0000000506107223 */ /* 0x040fe400000000ff */
[----:B------:R-:W-:-:S04]  /*3f20*/  FFMA R7, R6, R7, R24 ;  /* 0x0000000706077223 */ /* 0x000fc80000000018 */
[----:B------:R-:W-:-:S04]  /*3f30*/  FFMA R5, R16, R7, R5 ;  /* 0x0000000710057223 */ /* 0x000fc80000000005 */
        /* <DEDUP_REMOVED lines=14> */
.L_x_39:
        /* <DEDUP_REMOVED lines=29> */
[--C-:B------:R-:W-:Y:S02]  /*41f0*/  SHF.R.U32.HI R8, RZ, 0x1e, R5.reuse ;  /* 0x0000001eff087819 */ /* 0x100fe40000011605 */
        /* <DEDUP_REMOVED lines=14> */
.L_x_38:
[----:B------:R-:W-:Y:S05]  /*42e0*/  BSYNC.RECONVERGENT B0 ;  /* 0x0000000000007941 */ /* 0x000fea0003800200 */
.L_x_37:
[----:B------:R-:W0:Y:S01]  /*42f0*/  F2F.F64.F32 R6, R23 ;  /* 0x0000001700067310 */ /* 0x000e220000201800 */
[----:B------:R-:W-:Y:S02]  /*4300*/  IMAD.MOV.U32 R16, RZ, RZ, 0x0 ;  /* 0x00000000ff107424 */ /* 0x000fe400078e00ff */
[----:B------:R-:W-:Y:S01]  /*4310*/  FMUL R22, R9, R9 ;  /* 0x0000000909167220 */ /* 0x000fe20000400000 */
[----:B------:R-:W-:Y:S01]  /*4320*/  IMAD.MOV.U32 R17, RZ, RZ, 0x3fe00000 ;  /* 0x3fe00000ff117424 */ /* 0x000fe200078e00ff */
[C---:B------:R-:W-:Y:S01]  /*4330*/  LOP3.LUT R5, R8.reuse, 0x1, RZ, 0xc0, !PT ;  /* 0x0000000108057812 */ /* 0x040fe200078ec0ff */
[----:B------:R-:W-:Y:S02]  /*4340*/  VIADD R8, R8, 0x1 ;  /* 0x0000000108087836 */ /* 0x000fe40000000000 */
[----:B------:R-:W-:Y:S01]  /*4350*/  FFMA R15, R22, R15, -0.0013887860113754868507 ;  /* 0xbab607ed160f7423 */ /* 0x000fe2000000000f */
[----:B------:R-:W-:Y:S01]  /*4360*/  BSSY.RECONVERGENT B0, `(.L_x_40) ;  /* 0x0000071000007945 */ /* 0x000fe20003800200 */
[----:B------:R-:W1:Y:S01]  /*4370*/  F2F.F64.F32 R24, R13 ;  /* 0x0000000d00187310 */ /* 0x000e620000201800 */
[----:B------:R-:W-:-:S02]  /*4380*/  ISETP.NE.U32.AND P0, PT, R5, 0x1, PT ;  /* 0x000000010500780c */ /* 0x000fc40003f05070 */
[----:B------:R-:W-:Y:S02]  /*4390*/  LOP3.LUT P1, RZ, R8, 0x2, RZ, 0xc0, !PT ;  /* 0x0000000208ff7812 */ /* 0x000fe4000782c0ff */
[----:B------:R-:W-:Y:S01]  /*43a0*/  FSEL R19, R19, 0.041666727513074874878, !P0 ;  /* 0x3d2aaabb13137808 */ /* 0x000fe20004000000 */
[----:B0-----:R-:W-:Y:S01]  /*43b0*/  DFMA R6, R6, R16, 0.5 ;  /* 0x3fe000000606742b */ /* 0x001fe20000000010 */
[----:B------:R-:W-:Y:S02]  /*43c0*/  FSEL R15, R15, -0.00019574658654164522886, P0 ;  /* 0xb94d41530f0f7808 */ /* 0x000fe40000000000 */
[----:B------:R-:W-:Y:S02]  /*43d0*/  FSEL R14, -R14, -0.4999999701976776123, !P0 ;  /* 0xbeffffff0e0e7808 */ /* 0x000fe40004000100 */
[----:B------:R-:W-:Y:S01]  /*43e0*/  FSEL R9, R9, 1, !P0 ;  /* 0x3f80000009097808 */ /* 0x000fe20004000000 */
[----:B------:R-:W-:Y:S02]  /*43f0*/  FFMA R15, R22, R15, R19 ;  /* 0x0000000f160f7223 */ /* 0x000fe40000000013 */
[----:B-1----:R-:W-:-:S02]  /*4400*/  DMUL R6, R6, R24 ;  /* 0x0000001806067228 */ /* 0x002fc40000000000 */
[C---:B------:R-:W-:Y:S01]  /*4410*/  FFMA R14, R22.reuse, R15, R14 ;  /* 0x0000000f160e7223 */ /* 0x040fe2000000000e */
[----:B------:R-:W-:-:S03]  /*4420*/  FFMA R22, R22, R9, RZ ;  /* 0x0000000916167223 */ /* 0x000fc600000000ff */
[----:B------:R0:W1:Y:S01]  /*4430*/  F2F.F32.F64 R5, R6 ;  /* 0x0000000600057310 */ /* 0x0000620000301000 */
[----:B------:R-:W-:Y:S02]  /*4440*/  FFMA R9, R22, R14, R9 ;  /* 0x0000000e16097223 */ /* 0x000fe40000000009 */
[----:B------:R-:W2:Y:S02]  /*4450*/  LDC.64 R14, c[0x0][0x390] ;  /* 0x0000e400ff0e7b82 */ /* 0x000ea40000000a00 */
[----:B------:R-:W-:-:S03]  /*4460*/  @P1 FADD R9, RZ, -R9 ;  /* 0x80000009ff091221 */ /* 0x000fc60000000000 */
[----:B------:R-:W-:Y:S01]  /*4470*/  F2F.F64.F32 R22, R11 ;  /* 0x0000000b00167310 */ /* 0x000fe20000201800 */
[----:B------:R-:W-:Y:S01]  /*4480*/  FFMA R21, R18, R9, R21 ;  /* 0x0000000912157223 */ /* 0x000fe20000000015 */
[----:B0-----:R-:W-:Y:S01]  /*4490*/  IMAD R7, R0, 0x7, RZ ;  /* 0x0000000700077824 */ /* 0x001fe200078e02ff */
[----:B------:R-:W0:Y:S02]  /*44a0*/  LDC.64 R8, c[0x0][0x3a8] ;  /* 0x0000ea00ff087b82 */ /* 0x000e240000000a00 */
[----:B------:R-:W-:-:S03]  /*44b0*/  FADD R20, R20, R21 ;  /* 0x0000001514147221 */ /* 0x000fc60000000000 */
[----:B-1----:R-:W1:Y:S08]  /*44c0*/  F2I.FLOOR.NTZ R19, R5 ;  /* 0x0000000500137305 */ /* 0x002e700000207100 */
[----:B------:R-:W3:Y:S01]  /*44d0*/  FRND.CEIL R6, R5 ;  /* 0x0000000500067307 */ /* 0x000ee20000209000 */
[----:B--2---:R-:W-:Y:S01]  /*44e0*/  IMAD.WIDE R14, R7, 0x4, R14 ;  /* 0x00000004070e7825 */ /* 0x004fe200078e020e */
[----:B-1----:R-:W-:-:S06]  /*44f0*/  I2FP.F32.S32 R25, R19 ;  /* 0x0000001300197245 */ /* 0x002fcc0000201400 */
[----:B------:R-:W1:Y:S01]  /*4500*/  F2F.F64.F32 R20, R20 ;  /* 0x0000001400147310 */ /* 0x000e620000201800 */
[----:B0-----:R-:W-:Y:S01]  /*4510*/  IMAD.WIDE R12, R12, 0x4, R8 ;  /* 0x000000040c0c7825 */ /* 0x001fe200078e0208 */
[----:B------:R-:W-:Y:S02]  /*4520*/  CS2R R8, SRZ ;  /* 0x0000000000087805 */ /* 0x000fe4000001ff00 */
[----:B---3--:R-:W-:Y:S01]  /*4530*/  FSETP.GE.AND P0, PT, R6, R25, PT ;  /* 0x000000190600720b */ /* 0x008fe20003f06000 */
[----:B-1----:R-:W-:-:S08]  /*4540*/  DFMA R16, R20, R16, 0.5 ;  /* 0x3fe000001410742b */ /* 0x002fd00000000010 */
[----:B------:R-:W-:-:S04]  /*4550*/  DMUL R16, R16, R22 ;  /* 0x0000001610107228 */ /* 0x000fc80000000000 */
[----:B------:R-:W-:Y:S07]  /*4560*/  @!P0 BRA `(.L_x_41) ;  /* 0x0000000400408947 */ /* 0x000fee0003800000 */
[----:B------:R-:W0:Y:S01]  /*4570*/  F2F.F32.F64 R10, R16 ;  /* 0x00000010000a7310 */ /* 0x000e220000301000 */
[----:B------:R-:W-:Y:S01]  /*4580*/  BSSY.RECONVERGENT B1, `(.L_x_42) ;  /* 0x000004d000017945 */ /* 0x000fe20003800200 */
[----:B------:R-:W-:Y:S01]  /*4590*/  IMAD.MOV.U32 R21, RZ, RZ, R19 ;  /* 0x000000ffff157224 */ /* 0x000fe200078e0013 */
[----:B------:R-:W-:-:S05]  /*45a0*/  CS2R R8, SRZ ;  /* 0x0000000000087805 */ /* 0x000fca000001ff00 */
[----:B0-----:R-:W0:Y:S08]  /*45b0*/  F2I.FLOOR.NTZ R11, R10 ;  /* 0x0000000a000b7305 */ /* 0x001e300000207100 */
[----:B------:R1:W2:Y:S01]  /*45c0*/  FRND.CEIL R20, R10 ;  /* 0x0000000a00147307 */ /* 0x0002a20000209000 */
[----:B0-----:R-:W-:-:S07]  /*45d0*/  I2FP.F32.S32 R23, R11 ;  /* 0x0000000b00177245 */ /* 0x001fce0000201400 */
.L_x_49:
[----:B--2---:R-:W-:Y:S01]  /*45e0*/  FSETP.GE.AND P0, PT, R20, R23, PT ;  /* 0x000000171400720b */ /* 0x004fe20003f06000 */
[----:B------:R-:W-:-:S12]  /*45f0*/  BSSY.RECONVERGENT B2, `(.L_x_43) ;  /* 0x0000041000027945 */ /* 0x000fd80003800200 */
[----:B0-----:R-:W-:Y:S05]  /*4600*/  @!P0 BRA `(.L_x_44) ;  /* 0x0000000000fc8947 */ /* 0x001fea0003800000 */
[----:B------:R-:W-:Y:S01]  /*4610*/  FADD R24, R5, -R25 ;  /* 0x8000001905187221 */ /* 0x000fe20000000000 */
[----:B------:R-:W-:Y:S01]  /*4620*/  FSETP.GT.AND P1, PT, R25, R5, PT ;  /* 0x000000051900720b */ /* 0x000fe20003f24000 */
[----:B------:R-:W-:Y:S01]  /*4630*/  IMAD.MOV.U32 R25, RZ, RZ, R23 ;  /* 0x000000ffff197224 */ /* 0x000fe200078e0017 */
[----:B------:R-:W-:Y:S01]  /*4640*/  ISETP.GE.AND P0, PT, R21, RZ, PT ;  /* 0x000000ff1500720c */ /* 0x000fe20003f06270 */
[----:B------:R-:W-:Y:S02]  /*4650*/  IMAD.MOV.U32 R22, RZ, RZ, R11 ;  /* 0x000000ffff167224 */ /* 0x000fe400078e000b */
[----:B------:R-:W-:-:S10]  /*4660*/  FADD R24, -|R24|, 1 ;  /* 0x3f80000018187421 */ /* 0x000fd40000000300 */
.L_x_48:
[----:B0-----:R-:W0:Y:S02]  /*4670*/  @P0 LDC.64 R16, c[0x0][0x388] ;  /* 0x0000e200ff100b82 */ /* 0x001e240000000a00 */
[----:B0-2---:R-:W2:Y:S01]  /*4680*/  @P0 LDG.E R16, desc[UR6][R16.64+0x4] ;  /* 0x0000040610100981 */ /* 0x005ea2000c1e1900 */
[----:B------:R-:W-:Y:S01]  /*4690*/  ISETP.GT.AND P3, PT, R22, -0x1, PT ;  /* 0xffffffff1600780c */ /* 0x000fe20003f64270 */
[----:B------:R-:W-:Y:S01]  /*46a0*/  BSSY.RECONVERGENT B3, `(.L_x_45) ;  /* 0x0000014000037945 */ /* 0x000fe20003800200 */
[----:B------:R-:W-:Y:S01]  /*46b0*/  IMAD.MOV.U32 R27, RZ, RZ, RZ ;  /* 0x000000ffff1b7224 */ /* 0x000fe200078e00ff */
[----:B--2---:R-:W-:-:S13]  /*46c0*/  ISETP.GE.OR P2, PT, R21, R16, !P0 ;  /* 0x000000101500720c */ /* 0x004fda0004746670 */
[----:B------:R-:W-:Y:S05]  /*46d0*/  @!P2 BRA P3, `(.L_x_46) ;  /* 0x000000000014a947 */ /* 0x000fea0001800000 */
[----:B------:R-:W0:Y:S02]  /*46e0*/  LDC.64 R16, c[0x0][0x388] ;  /* 0x0000e200ff107b82 */ /* 0x000e240000000a00 */
[----:B0-----:R0:W5:Y:S04]  /*46f0*/  LDG.E R26, desc[UR6][R16.64+0x8] ;  /* 0x00000806101a7981 */ /* 0x001168000c1e1900 */
[----:B------:R0:W5:Y:S04]  /*4700*/  LDG.E R28, desc[UR6][R16.64+0x4] ;  /* 0x00000406101c7981 */ /* 0x000168000c1e1900 */
[----:B------:R0:W5:Y:S01]  /*4710*/  LDG.E R29, desc[UR6][R16.64] ;  /* 0x00000006101d7981 */ /* 0x000162000c1e1900 */
[----:B------:R-:W-:Y:S05]  /*4720*/  BRA `(.L_x_47) ;  /* 0x00000000002c7947 */ /* 0x000fea0003800000 */
.L_x_46:
[----:B------:R-:W0:Y:S02]  /*4730*/  LDC.64 R16, c[0x0][0x388] ;  /* 0x0000e200ff107b82 */ /* 0x000e240000000a00 */
[----:B0-----:R-:W2:Y:S04]  /*4740*/  LDG.E R29, desc[UR6][R16.64] ;  /* 0x00000006101d7981 */ /* 0x001ea8000c1e1900 */
[----:B------:R-:W3:Y:S04]  /*4750*/  LDG.E R26, desc[UR6][R16.64+0x8] ;  /* 0x00000806101a7981 */ /* 0x000ee8000c1e1900 */
[----:B------:R3:W4:Y:S01]  /*4760*/  LDG.E R28, desc[UR6][R16.64+0x4] ;  /* 0x00000406101c7981 */ /* 0x000722000c1e1900 */
[----:B--2---:R-:W-:-:S13]  /*4770*/  ISETP.GE.AND P2, PT, R22, R29, PT ;  /* 0x0000001d1600720c */ /* 0x004fda0003f46270 */
[----:B------:R-:W0:Y:S01]  /*4780*/  @!P2 LDC.64 R18, c[0x0][0x380] ;  /* 0x0000e000ff12ab82 */ /* 0x000e220000000a00 */
[----:B---3--:R-:W-:-:S04]  /*4790*/  @!P2 IMAD R16, R0, R26, R3 ;  /* 0x0000001a0010a224 */ /* 0x008fc800078e0203 */
[----:B----4-:R-:W-:-:S04]  /*47a0*/  @!P2 IMAD R16, R28, R16, R21 ;  /* 0x000000101c10a224 */ /* 0x010fc800078e0215 */
[----:B------:R-:W-:-:S04]  /*47b0*/  @!P2 IMAD R17, R29, R16, R22 ;  /* 0x000000101d11a224 */ /* 0x000fc800078e0216 */
[----:B0-----:R-:W-:-:S05]  /*47c0*/  @!P2 IMAD.WIDE R18, R17, 0x4, R18 ;  /* 0x000000041112a825 */ /* 0x001fca00078e0212 */
[----:B------:R2:W5:Y:S02]  /*47d0*/  @!P2 LDG.E R27, desc[UR6][R18.64] ;  /* 0x00000006121ba981 */ /* 0x000564000c1e1900 */
.L_x_47:
[----:B------:R-:W-:Y:S05]  /*47e0*/  BSYNC.RECONVERGENT B3 ;  /* 0x0000000000037941 */ /* 0x000fea0003800200 */
.L_x_45:
[----:B0-----:R-:W0:Y:S01]  /*47f0*/  LDC.64 R16, c[0x0][0x3b0] ;  /* 0x0000ec00ff107b82 */ /* 0x001e220000000a00 */
[----:B-----5:R-:W-:-:S04]  /*4800*/  IMAD R26, R0, R26, R3 ;  /* 0x0000001a001a7224 */ /* 0x020fc800078e0203 */
[----:B------:R-:W-:-:S04]  /*4810*/  IMAD R26, R26, R28, R21 ;  /* 0x0000001c1a1a7224 */ /* 0x000fc800078e0215 */
[----:B------:R-:W-:-:S04]  /*4820*/  IMAD R29, R26, R29, R22 ;  /* 0x0000001d1a1d7224 */ /* 0x000fc800078e0216 */
[----:B0-----:R-:W-:Y:S02]  /*4830*/  IMAD.WIDE R28, R29, 0x4, R16 ;  /* 0x000000041d1c7825 */ /* 0x001fe400078e0210 */
[----:B------:R-:W3:Y:S04]  /*4840*/  LDG.E R17, desc[UR6][R12.64] ;  /* 0x000000060c117981 */ /* 0x000ee8000c1e1900 */
[----:B--2---:R-:W2:Y:S01]  /*4850*/  LDG.E R18, desc[UR6][R28.64] ;  /* 0x000000061c127981 */ /* 0x004ea2000c1e1900 */
[----:B------:R-:W-:Y:S01]  /*4860*/  FADD R16, R10, -R25 ;  /* 0x800000190a107221 */ /* 0x000fe20000000000 */
[----:B------:R-:W-:Y:S01]  /*4870*/  FSETP.GT.AND P2, PT, R25, R10, PT ;  /* 0x0000000a1900720b */ /* 0x000fe20003f44000 */
[----:B------:R-:W-:Y:S02]  /*4880*/  VIADD R22, R22, 0x1 ;  /* 0x0000000116167836 */ /* 0x000fe40000000000 */
[----:B------:R-:W-:-:S03]  /*4890*/  FADD R16, -|R16|, 1 ;  /* 0x3f80000010107421 */ /* 0x000fc60000000300 */
[----:B------:R-:W-:Y:S01]  /*48a0*/  I2FP.F32.S32 R25, R22 ;  /* 0x0000001600197245 */ /* 0x000fe20000201400 */
[----:B---3--:R-:W-:-:S04]  /*48b0*/  FMUL R17, R24, R17 ;  /* 0x0000001118117220 */ /* 0x008fc80000400000 */
[----:B--2---:R-:W-:Y:S01]  /*48c0*/  FFMA R26, R17, R16, R18 ;  /* 0x00000010111a7223 */ /* 0x004fe20000000012 */
[-C--:B------:R-:W-:Y:S01]  /*48d0*/  FMUL R18, R16, R27.reuse ;  /* 0x0000001b10127220 */ /* 0x080fe20000400000 */
[----:B------:R-:W-:-:S03]  /*48e0*/  FMUL R27, R24, R27 ;  /* 0x0000001b181b7220 */ /* 0x000fc60000400000 */
[----:B------:R0:W-:Y:S02]  /*48f0*/  STG.E desc[UR6][R28.64], R26 ;  /* 0x0000001a1c007986 */ /* 0x0001e4000c101906 */
[----:B------:R-:W2:Y:S08]  /*4900*/  F2F.F64.F32 R18, R18 ;  /* 0x0000001200127310 */ /* 0x000eb00000201800 */
[----:B0-----:R-:W-:Y:S01]  /*4910*/  F2F.F64.F32 R26, R27 ;  /* 0x0000001b001a7310 */ /* 0x001fe20000201800 */
[----:B--2---:R-:W-:-:S10]  /*4920*/  DADD R16, -RZ, -R18 ;  /* 0x00000000ff107229 */ /* 0x004fd40000000912 */
[----:B------:R-:W-:Y:S02]  /*4930*/  FSEL R16, R18, R16, P1 ;  /* 0x0000001012107208 */ /* 0x000fe40000800000 */
[----:B------:R-:W-:Y:S02]  /*4940*/  FSEL R17, R19, R17, P1 ;  /* 0x0000001113117208 */ /* 0x000fe40000800000 */
[----:B------:R-:W0:Y:S04]  /*4950*/  F2F.F64.F32 R18, R8 ;  /* 0x0000000800127310 */ /* 0x000e280000201800 */
[----:B0-----:R-:W-:Y:S02]  /*4960*/  DADD R18, R18, R16 ;  /* 0x0000000012127229 */ /* 0x001fe40000000010 */
[----:B------:R-:W-:-:S04]  /*4970*/  DADD R16, -RZ, -R26 ;  /* 0x00000000ff107229 */ /* 0x000fc8000000091a */
[----:B------:R-:W-:Y:S06]  /*4980*/  F2F.F32.F64 R8, R18 ;  /* 0x0000001200087310 */ /* 0x000fec0000301000 */
[----:B------:R-:W-:Y:S02]  /*4990*/  FSEL R16, R26, R16, P2 ;  /* 0x000000101a107208 */ /* 0x000fe40001000000 */
[----:B------:R-:W-:Y:S02]  /*49a0*/  FSEL R17, R27, R17, P2 ;  /* 0x000000111b117208 */ /* 0x000fe40001000000 */
[----:B------:R-:W0:Y:S01]  /*49b0*/  F2F.F64.F32 R26, R9 ;  /* 0x00000009001a7310 */ /* 0x000e220000201800 */
[----:B------:R-:W-:-:S03]  /*49c0*/  FSETP.GE.AND P2, PT, R20, R25, PT ;  /* 0x000000191400720b */ /* 0x000fc60003f46000 */
[----:B0-----:R-:W-:-:S06]  /*49d0*/  DADD R16, R26, R16 ;  /* 0x000000001a107229 */ /* 0x001fcc0000000010 */
[----:B------:R0:W2:Y:S04]  /*49e0*/  F2F.F32.F64 R9, R16 ;  /* 0x0000001000097310 */ /* 0x0000a80000301000 */
[----:B------:R-:W-:Y:S05]  /*49f0*/  @P2 BRA `(.L_x_48) ;  /* 0xfffffffc001c2947 */ /* 0x000fea000383ffff */
.L_x_44:
[----:B------:R-:W-:Y:S05]  /*4a00*/  BSYNC.RECONVERGENT B2 ;  /* 0x0000000000027941 */ /* 0x000fea0003800200 */
.L_x_43:
[----:B------:R-:W-:-:S05]  /*4a10*/  VIADD R21, R21, 0x1 ;  /* 0x0000000115157836 */ /* 0x000fca0000000000 */
[----:B------:R-:W-:-:S04]  /*4a20*/  I2FP.F32.S32 R25, R21 ;  /* 0x0000001500197245 */ /* 0x000fc80000201400 */
[----:B------:R-:W-:-:S13]  /*4a30*/  FSETP.GE.AND P0, PT, R6, R25, PT ;  /* 0x000000190600720b */ /* 0x000fda0003f06000 */
[----:B------:R-:W-:Y:S05]  /*4a40*/  @P0 BRA `(.L_x_49) ;  /* 0xfffffff800e40947 */ /* 0x000fea000383ffff */
[----:B------:R-:W-:Y:S05]  /*4a50*/  BSYNC.RECONVERGENT B1 ;  /* 0x0000000000017941 */ /* 0x000fea0003800200 */
.L_x_42:
[----:B-1----:R1:W5:Y:S02]  /*4a60*/  LDG.E R10, desc[UR6][R14.64+0x18] ;  /* 0x000018060e0a7981 */ /* 0x002364000c1e1900 */
.L_x_41:
[----:B------:R-:W-:Y:S05]  /*4a70*/  BSYNC.RECONVERGENT B0 ;  /* 0x0000000000007941 */ /* 0x000fea0003800200 */
.L_x_40:
[C---:B-----5:R-:W-:Y:S01]  /*4a80*/  FMUL R0, R10.reuse, 0.63661974668502807617 ;  /* 0x3f22f9830a007820 */ /* 0x060fe20000400000 */
[----:B0-----:R-:W0:Y:S01]  /*4a90*/  LDC.64 R16, c[0x0][0x3b8] ;  /* 0x0000ee00ff107b82 */ /* 0x001e220000000a00 */
[----:B------:R-:W-:Y:S01]  /*4aa0*/  FSETP.GE.AND P0, PT, |R10|, 105615, PT ;  /* 0x47ce47800a00780b */ /* 0x000fe20003f06200 */
[----:B------:R-:W-:Y:S01]  /*4ab0*/  BSSY.RECONVERGENT B0, `(.L_x_50) ;  /* 0x0000041000007945 */ /* 0x000fe20003800200 */
[----:B------:R-:W3:Y:S02]  /*4ac0*/  F2I.NTZ R5, R0 ;  /* 0x0000000000057305 */ /* 0x000ee40000203100 */
[----:B---3--:R-:W-:Y:S01]  /*4ad0*/  I2FP.F32.S32 R11, R5 ;  /* 0x00000005000b7245 */ /* 0x008fe20000201400 */
[----:B------:R-:W-:-:S04]  /*4ae0*/  IMAD.MOV.U32 R23, RZ, RZ, R5 ;  /* 0x000000ffff177224 */ /* 0x000fc800078e0005 */
[----:B------:R-:W-:Y:S01]  /*4af0*/  FFMA R6, R11, -1.5707962512969970703, R10 ;  /* 0xbfc90fda0b067823 */ /* 0x000fe2000000000a */
[----:B0-----:R-:W-:-:S04]  /*4b00*/  IMAD.WIDE R16, R7, 0x4, R16 ;  /* 0x0000000407107825 */ /* 0x001fc800078e0210 */
[----:B------:R-:W-:-:S04]  /*4b10*/  FFMA R6, R11, -7.5497894158615963534e-08, R6 ;  /* 0xb3a221680b067823 */ /* 0x000fc80000000006 */
[----:B------:R-:W-:-:S04]  /*4b20*/  FFMA R11, R11, -5.3903029534742383927e-15, R6 ;  /* 0xa7c234c50b0b7823 */ /* 0x000fc80000000006 */
[----:B------:R-:W-:Y:S01]  /*4b30*/  IMAD.MOV.U32 R6, RZ, RZ, R11 ;  /* 0x000000ffff067224 */ /* 0x000fe200078e000b */
        /* <DEDUP_REMOVED lines=12> */
.L_x_52:
        /* <DEDUP_REMOVED lines=32> */
[----:B------:R-:W-:-:S04]  /*4e00*/  SHF.R.S32.HI R6, RZ, 0x1f, R5 ;  /* 0x0000001fff067819 */ /* 0x000fc80000011405 */
[C---:B------:R-:W-:Y:S02]  /*4e10*/  LOP3.LUT R18, R6.reuse, R3, RZ, 0x3c, !PT ;  /* 0x0000000306127212 */ /* 0x040fe400078e3cff */
[----:B------:R-:W-:Y:S02]  /*4e20*/  LOP3.LUT R19, R6, R5, RZ, 0x3c, !PT ;  /* 0x0000000506137212 */ /* 0x000fe400078e3cff */
[C---:B------:R-:W-:Y:S02]  /*4e30*/  LOP3.LUT R3, R5.reuse, R10, RZ, 0x3c, !PT ;  /* 0x0000000a05037212 */ /* 0x040fe400078e3cff */
[----:B------:R-:W-:Y:S02]  /*4e40*/  LEA.HI R5, R5, R0, RZ, 0x1 ;  /* 0x0000000005057211 */ /* 0x000fe400078f08ff */
[----:B------:R-:W0:Y:S01]  /*4e50*/  I2F.F64.S64 R18, R18 ;  /* 0x0000001200127312 */ /* 0x000e220000301c00 */
[----:B------:R-:W-:Y:S02]  /*4e60*/  ISETP.GE.AND P1, PT, R3, RZ, PT ;  /* 0x000000ff0300720c */ /* 0x000fe40003f26270 */
[----:B------:R-:W-:-:S04]  /*4e70*/  IMAD.MOV R0, RZ, RZ, -R5 ;  /* 0x000000ffff007224 */ /* 0x000fc800078e0a05 */
[----:B------:R-:W-:Y:S01]  /*4e80*/  @!P0 IMAD.MOV.U32 R5, RZ, RZ, R0 ;  /* 0x000000ffff058224 */ /* 0x000fe200078e0000 */
[----:B0-----:R-:W-:-:S10]  /*4e90*/  DMUL R20, R18, UR4 ;  /* 0x0000000412147c28 */ /* 0x001fd40008000000 */
[----:B------:R-:W0:Y:S02]  /*4ea0*/  F2F.F32.F64 R20, R20 ;  /* 0x0000001400147310 */ /* 0x000e240000301000 */
[----:B0-----:R-:W-:-:S07]  /*4eb0*/  FSEL R6, -R20, R20, !P1 ;  /* 0x0000001414067208 */ /* 0x001fce0004800100 */
.L_x_51:
[----:B------:R-:W-:Y:S05]  /*4ec0*/  BSYNC.RECONVERGENT B0 ;  /* 0x0000000000007941 */ /* 0x000fea0003800200 */
.L_x_50:
[C---:B------:R-:W-:Y:S01]  /*4ed0*/  LOP3.LUT R3, R5.reuse, 0x1, RZ, 0xc0, !PT ;  /* 0x0000000105037812 */ /* 0x040fe200078ec0ff */
[----:B------:R-:W-:Y:S02]  /*4ee0*/  IMAD.MOV.U32 R0, RZ, RZ, 0x37cbac00 ;  /* 0x37cbac00ff007424 */ /* 0x000fe400078e00ff */
[C---:B------:R-:W-:Y:S01]  /*4ef0*/  FMUL R19, R6.reuse, R6 ;  /* 0x0000000606137220 */ /* 0x040fe20000400000 */
[----:B------:R-:W-:Y:S01]  /*4f00*/  VIADD R21, R5, 0x1 ;  /* 0x0000000105157836 */ /* 0x000fe20000000000 */
[----:B------:R-:W-:Y:S01]  /*4f10*/  ISETP.NE.U32.AND P0, PT, R3, 0x1, PT ;  /* 0x000000010300780c */ /* 0x000fe20003f05070 */
[----:B------:R-:W-:Y:S02]  /*4f20*/  IMAD.MOV.U32 R3, RZ, RZ, 0x3c0885e4 ;  /* 0x3c0885e4ff037424 */ /* 0x000fe400078e00ff */
[----:B------:R-:W-:Y:S01]  /*4f30*/  FFMA R18, R19, R0, -0.0013887860113754868507 ;  /* 0xbab607ed13127423 */ /* 0x000fe20000000000 */
[----:B------:R-:W-:Y:S01]  /*4f40*/  IMAD.MOV.U32 R5, RZ, RZ, 0x3e2aaaa8 ;  /* 0x3e2aaaa8ff057424 */ /* 0x000fe200078e00ff */
[----:B------:R-:W-:Y:S01]  /*4f50*/  FSEL R22, R6, 1, !P0 ;  /* 0x3f80000006167808 */ /* 0x000fe20004000000 */
[----:B------:R-:W-:Y:S01]  /*4f60*/  BSSY.RECONVERGENT B0, `(.L_x_53) ;  /* 0x0000043000007945 */ /* 0x000fe20003800200 */
[----:B------:R-:W-:-:S02]  /*4f70*/  FSEL R20, R3, 0.041666727513074874878, !P0 ;  /* 0x3d2aaabb03147808 */ /* 0x000fc40004000000 */
[----:B------:R-:W-:Y:S02]  /*4f80*/  FSEL R18, R18, -0.00019574658654164522886, P0 ;  /* 0xb94d415312127808 */ /* 0x000fe40000000000 */
[----:B------:R-:W-:Y:S02]  /*4f90*/  FSEL R25, -R5, -0.4999999701976776123, !P0 ;  /* 0xbeffffff05197808 */ /* 0x000fe40004000100 */
[----:B------:R-:W-:Y:S01]  /*4fa0*/  FSETP.GE.AND P0, PT, |R10|, 105615, PT ;  /* 0x47ce47800a00780b */ /* 0x000fe20003f06200 */
[----:B------:R-:W-:Y:S01]  /*4fb0*/  FFMA R18, R19, R18, R20 ;  /* 0x0000001213127223 */ /* 0x000fe20000000014 */
[----:B------:R-:W-:Y:S01]  /*4fc0*/  LOP3.LUT P1, RZ, R21, 0x2, RZ, 0xc0, !PT ;  /* 0x0000000215ff7812 */ /* 0x000fe2000782c0ff */
[C---:B------:R-:W-:Y:S02]  /*4fd0*/  FFMA R21, R19.reuse, R22, RZ ;  /* 0x0000001613157223 */ /* 0x040fe400000000ff */
[----:B------:R-:W-:-:S04]  /*4fe0*/  FFMA R18, R19, R18, R25 ;  /* 0x0000001213127223 */ /* 0x000fc80000000019 */
[----:B------:R-:W-:-:S06]  /*4ff0*/  FFMA R22, R21, R18, R22 ;  /* 0x0000001215167223 */ /* 0x000fcc0000000016 */
        /* <DEDUP_REMOVED lines=13> */
.L_x_55:
        /* <DEDUP_REMOVED lines=33> */
[C---:B0-----:R-:W-:Y:S02]  /*52e0*/  LEA.HI R23, R11.reuse, R6, RZ, 0x1 ;  /* 0x000000060b177211 */ /* 0x041fe400078f08ff */
[C---:B------:R-:W-:Y:S02]  /*52f0*/  LOP3.LUT R18, R20.reuse, R19, RZ, 0x3c, !PT ;  /* 0x0000001314127212 */ /* 0x040fe400078e3cff */
[----:B------:R-:W-:Y:S01]  /*5300*/  LOP3.LUT R19, R20, R11, RZ, 0x3c, !PT ;  /* 0x0000000b14137212 */ /* 0x000fe200078e3cff */
[----:B------:R-:W-:Y:S01]  /*5310*/  IMAD.MOV R6, RZ, RZ, -R23 ;  /* 0x000000ffff067224 */ /* 0x000fe200078e0a17 */
[----:B------:R-:W-:-:S03]  /*5320*/  LOP3.LUT R10, R11, R10, RZ, 0x3c, !PT ;  /* 0x0000000a0b0a7212 */ /* 0x000fc600078e3cff */
[----:B------:R-:W-:Y:S01]  /*5330*/  @!P1 IMAD.MOV.U32 R23, RZ, RZ, R6 ;  /* 0x000000ffff179224 */ /* 0x000fe200078e0006 */
[----:B------:R-:W0:Y:S01]  /*5340*/  I2F.F64.S64 R18, R18 ;  /* 0x0000001200127312 */ /* 0x000e220000301c00 */
[----:B------:R-:W-:Y:S01]  /*5350*/  ISETP.GE.AND P0, PT, R10, RZ, PT ;  /* 0x000000ff0a00720c */ /* 0x000fe20003f06270 */
[----:B0-----:R-:W-:-:S10]  /*5360*/  DMUL R20, R18, UR4 ;  /* 0x0000000412147c28 */ /* 0x001fd40008000000 */
[----:B------:R-:W0:Y:S02]  /*5370*/  F2F.F32.F64 R20, R20 ;  /* 0x0000001400147310 */ /* 0x000e240000301000 */
[----:B0-----:R-:W-:-:S07]  /*5380*/  FSEL R11, -R20, R20, !P0 ;  /* 0x00000014140b7208 */ /* 0x001fce0004000100 */
.L_x_54:
[----:B------:R-:W-:Y:S05]  /*5390*/  BSYNC.RECONVERGENT B0 ;  /* 0x0000000000007941 */ /* 0x000fea0003800200 */
.L_x_53:
[----:B------:R-:W3:Y:S01]  /*53a0*/  LDG.E R18, desc[UR6][R12.64] ;  /* 0x000000060c127981 */ /* 0x000ee2000c1e1900 */
[----:B------:R-:W-:Y:S01]  /*53b0*/  FMUL R19, R11, R11 ;  /* 0x0000000b0b137220 */ /* 0x000fe20000400000 */
[C---:B------:R-:W-:Y:S02]  /*53c0*/  LOP3.LUT R6, R23.reuse, 0x1, RZ, 0xc0, !PT ;  /* 0x0000000117067812 */ /* 0x040fe400078ec0ff */
[----:B------:R-:W-:Y:S01]  /*53d0*/  LOP3.LUT P1, RZ, R23, 0x2, RZ, 0xc0, !PT ;  /* 0x0000000217ff7812 */ /* 0x000fe2000782c0ff */
[----:B------:R-:W-:Y:S01]  /*53e0*/  FFMA R10, R19, R0, -0.0013887860113754868507 ;  /* 0xbab607ed130a7423 */ /* 0x000fe20000000000 */
[----:B------:R-:W-:Y:S01]  /*53f0*/  ISETP.NE.U32.AND P0, PT, R6, 0x1, PT ;  /* 0x000000010600780c */ /* 0x000fe20003f05070 */
[----:B------:R-:W-:-:S03]  /*5400*/  IMAD.MOV.U32 R6, RZ, RZ, 0x3d2aaabb ;  /* 0x3d2aaabbff067424 */ /* 0x000fc600078e00ff */
[----:B------:R-:W-:Y:S01]  /*5410*/  FSEL R20, R10, -0.00019574658654164522886, !P0 ;  /* 0xb94d41530a147808 */ /* 0x000fe20004000000 */
[----:B------:R-:W-:Y:S01]  /*5420*/  IMAD.MOV.U32 R10, RZ, RZ, 0x3effffff ;  /* 0x3effffffff0a7424 */ /* 0x000fe200078e00ff */
[----:B------:R-:W-:Y:S02]  /*5430*/  FSEL R24, R6, 0.0083327032625675201416, !P0 ;  /* 0x3c0885e406187808 */ /* 0x000fe40004000000 */
[----:B------:R-:W-:Y:S02]  /*5440*/  FSEL R11, R11, 1, P0 ;  /* 0x3f8000000b0b7808 */ /* 0x000fe40000000000 */
[----:B------:R-:W-:Y:S01]  /*5450*/  FSEL R21, -R10, -0.16666662693023681641, !P0 ;  /* 0xbe2aaaa80a157808 */ /* 0x000fe20004000100 */
[----:B------:R-:W-:-:S04]  /*5460*/  FFMA R20, R19, R20, R24 ;  /* 0x0000001413147223 */ /* 0x000fc80000000018 */
[C---:B------:R-:W-:Y:S01]  /*5470*/  FFMA R21, R19.reuse, R20, R21 ;  /* 0x0000001413157223 */ /* 0x040fe20000000015 */
[----:B------:R-:W-:-:S04]  /*5480*/  FFMA R20, R19, R11, RZ ;  /* 0x0000000b13147223 */ /* 0x000fc800000000ff */
[----:B------:R-:W-:-:S04]  /*5490*/  FFMA R11, R20, R21, R11 ;  /* 0x00000015140b7223 */ /* 0x000fc8000000000b */
[----:B------:R-:W-:-:S04]  /*54a0*/  @P1 FADD R11, RZ, -R11 ;  /* 0x8000000bff0b1221 */ /* 0x000fc80000000000 */
[----:B------:R-:W-:-:S04]  /*54b0*/  FADD R11, R22, R11 ;  /* 0x0000000b160b7221 */ /* 0x000fc80000000000 */
[----:B------:R-:W-:-:S04]  /*54c0*/  FMUL R11, R2, R11 ;  /* 0x0000000b020b7220 */ /* 0x000fc80000400000 */
[----:B------:R-:W-:-:S04]  /*54d0*/  FMUL R11, R11, R8 ;  /* 0x000000080b0b7220 */ /* 0x000fc80000400000 */
[----:B---3--:R-:W-:-:S05]  /*54e0*/  FMUL R19, R11, R18 ;  /* 0x000000120b137220 */ /* 0x008fca0000400000 */
[----:B------:R0:W-:Y:S04]  /*54f0*/  REDG.E.ADD.F32.FTZ.RN.STRONG.GPU desc[UR6][R16.64], R19 ;  /* 0x00000013100079a6 */ /* 0x0001e8000c12f306 */
[----:B------:R-:W3:Y:S01]  /*5500*/  LDG.E R11, desc[UR6][R14.64+0x18] ;  /* 0x000018060e0b7981 */ /* 0x000ee2000c1e1900 */
[----:B------:R-:W-:Y:S01]  /*5510*/  BSSY.RECONVERGENT B0, `(.L_x_56) ;  /* 0x0000042000007945 */ /* 0x000fe20003800200 */
[C---:B---3--:R-:W-:Y:S01]  /*5520*/  FMUL R26, R11.reuse, 0.63661974668502807617 ;  /* 0x3f22f9830b1a7820 */ /* 0x048fe20000400000 */
[----:B------:R-:W-:-:S05]  /*5530*/  FSETP.GE.AND P0, PT, |R11|, 105615, PT ;  /* 0x47ce47800b00780b */ /* 0x000fca0003f06200 */
[----:B------:R-:W3:Y:S02]  /*5540*/  F2I.NTZ R26, R26 ;  /* 0x0000001a001a7305 */ /* 0x000ee40000203100 */
[----:B---3--:R-:W-:Y:S01]  /*5550*/  I2FP.F32.S32 R18, R26 ;  /* 0x0000001a00127245 */ /* 0x008fe20000201400 */
[----:B------:R-:W-:-:S04]  /*5560*/  IMAD.MOV.U32 R22, RZ, RZ, R26 ;  /* 0x000000ffff167224 */ /* 0x000fc800078e001a */
[----:B------:R-:W-:-:S04]  /*5570*/  FFMA R21, R18, -1.5707962512969970703, R11 ;  /* 0xbfc90fda12157823 */ /* 0x000fc8000000000b */
[----:B------:R-:W-:-:S04]  /*5580*/  FFMA R21, R18, -7.5497894158615963534e-08, R21 ;  /* 0xb3a2216812157823 */ /* 0x000fc80000000015 */
[----:B------:R-:W-:-:S04]  /*5590*/  FFMA R23, R18, -5.3903029534742383927e-15, R21 ;  /* 0xa7c234c512177823 */ /* 0x000fc80000000015 */
[----:B------:R-:W-:Y:S01]  /*55a0*/  IMAD.MOV.U32 R18, RZ, RZ, R23 ;  /* 0x000000ffff127224 */ /* 0x000fe200078e0017 */
        /* <DEDUP_REMOVED lines=12> */
.L_x_58:
        /* <DEDUP_REMOVED lines=31> */
[----:B0-----:R-:W-:Y:S02]  /*5860*/  SHF.R.U32.HI R25, RZ, 0x1e, R24 ;  /* 0x0000001eff197819 */ /* 0x001fe40000011618 */
[----:B------:R-:W-:-:S02]  /*5870*/  SHF.R.S32.HI R20, RZ, 0x1f, R26 ;  /* 0x0000001fff147819 */ /* 0x000fc4000001141a */
[----:B------:R-:W-:Y:S02]  /*5880*/  LOP3.LUT R24, R26, R11, RZ, 0x3c, !PT ;  /* 0x0000000b1a187212 */ /* 0x000fe400078e3cff */
        /* <DEDUP_REMOVED lines=10> */
.L_x_57:
[----:B------:R-:W-:Y:S05]  /*5930*/  BSYNC.RECONVERGENT B0 ;  /* 0x0000000000007941 */ /* 0x000fea0003800200 */
.L_x_56:
[----:B------:R-:W-:Y:S01]  /*5940*/  FMUL R19, R18, R18 ;  /* 0x0000001212137220 */ /* 0x000fe20000400000 */
[C---:B------:R-:W-:Y:S01]  /*5950*/  LOP3.LUT R21, R26.reuse, 0x1, RZ, 0xc0, !PT ;  /* 0x000000011a157812 */ /* 0x040fe200078ec0ff */
[----:B------:R-:W-:Y:S02]  /*5960*/  BSSY.RECONVERGENT B0, `(.L_x_59) ;  /* 0x0000047000007945 */ /* 0x000fe40003800200 */
[----:B------:R-:W-:Y:S01]  /*5970*/  FFMA R20, R19, R0, -0.0013887860113754868507 ;  /* 0xbab607ed13147423 */ /* 0x000fe20000000000 */
[----:B------:R-:W-:Y:S01]  /*5980*/  ISETP.NE.U32.AND P0, PT, R21, 0x1, PT ;  /* 0x000000011500780c */ /* 0x000fe20003f05070 */
[----:B------:R-:W-:-:S03]  /*5990*/  VIADD R21, R26, 0x1 ;  /* 0x000000011a157836 */ /* 0x000fc60000000000 */
[----:B------:R-:W-:Y:S02]  /*59a0*/  FSEL R20, R20, -0.00019574658654164522886, P0 ;  /* 0xb94d415314147808 */ /* 0x000fe40000000000 */
[----:B------:R-:W-:Y:S02]  /*59b0*/  FSEL R26, R3, 0.041666727513074874878, !P0 ;  /* 0x3d2aaabb031a7808 */ /* 0x000fe40004000000 */
[----:B------:R-:W-:Y:S02]  /*59c0*/  FSEL R24, R18, 1, !P0 ;  /* 0x3f80000012187808 */ /* 0x000fe40004000000 */
[----:B------:R-:W-:Y:S01]  /*59d0*/  FSEL R25, -R5, -0.4999999701976776123, !P0 ;  /* 0xbeffffff05197808 */ /* 0x000fe20004000100 */
[----:B------:R-:W-:Y:S01]  /*59e0*/  FFMA R20, R19, R20, R26 ;  /* 0x0000001413147223 */ /* 0x000fe2000000001a */
[----:B------:R-:W-:Y:S02]  /*59f0*/  FSETP.GE.AND P0, PT, |R11|, 105615, PT ;  /* 0x47ce47800b00780b */ /* 0x000fe40003f06200 */
[----:B------:R-:W-:Y:S01]  /*5a00*/  LOP3.LUT P1, RZ, R21, 0x2, RZ, 0xc0, !PT ;  /* 0x0000000215ff7812 */ /* 0x000fe2000782c0ff */
[C---:B------:R-:W-:Y:S01]  /*5a10*/  FFMA R21, R19.reuse, R24, RZ ;  /* 0x0000001813157223 */ /* 0x040fe200000000ff */
[----:B------:R-:W-:-:S04]  /*5a20*/  FFMA R20, R19, R20, R25 ;  /* 0x0000001413147223 */ /* 0x000fc80000000019 */
[----:B------:R-:W-:-:S07]  /*5a30*/  FFMA R24, R21, R20, R24 ;  /* 0x0000001415187223 */ /* 0x000fce0000000018 */
        /* <DEDUP_REMOVED lines=13> */
.L_x_61:
        /* <DEDUP_REMOVED lines=44> */
.L_x_60:
[----:B------:R-:W-:Y:S05]  /*5dd0*/  BSYNC.RECONVERGENT B0 ;  /* 0x0000000000007941 */ /* 0x000fea0003800200 */
.L_x_59:
[----:B------:R-:W3:Y:S01]  /*5de0*/  LDG.E R11, desc[UR6][R12.64] ;  /* 0x000000060c0b7981 */ /* 0x000ee2000c1e1900 */
[----:B------:R-:W-:Y:S01]  /*5df0*/  FMUL R18, R23, R23 ;  /* 0x0000001717127220 */ /* 0x000fe20000400000 */
[C---:B------:R-:W-:Y:S02]  /*5e00*/  LOP3.LUT R19, R22.reuse, 0x1, RZ, 0xc0, !PT ;  /* 0x0000000116137812 */ /* 0x040fe400078ec0ff */
[----:B------:R-:W-:Y:S01]  /*5e10*/  LOP3.LUT P1, RZ, R22, 0x2, RZ, 0xc0, !PT ;  /* 0x0000000216ff7812 */ /* 0x000fe2000782c0ff */
[----:B------:R-:W-:Y:S01]  /*5e20*/  FFMA R20, R18, R0, -0.0013887860113754868507 ;  /* 0xbab607ed12147423 */ /* 0x000fe20000000000 */
[----:B------:R-:W-:-:S04]  /*5e30*/  ISETP.NE.U32.AND P0, PT, R19, 0x1, PT ;  /* 0x000000011300780c */ /* 0x000fc80003f05070 */
[----:B------:R-:W-:Y:S02]  /*5e40*/  FSEL R19, R20, -0.00019574658654164522886, !P0 ;  /* 0xb94d415314137808 */ /* 0x000fe40004000000 */
[----:B------:R-:W-:Y:S02]  /*5e50*/  FSEL R21, R6, 0.0083327032625675201416, !P0 ;  /* 0x3c0885e406157808 */ /* 0x000fe40004000000 */
[----:B------:R-:W-:Y:S02]  /*5e60*/  FSEL R20, -R10, -0.16666662693023681641, !P0 ;  /* 0xbe2aaaa80a147808 */ /* 0x000fe40004000100 */
[----:B------:R-:W-:Y:S01]  /*5e70*/  FSEL R23, R23, 1, P0 ;  /* 0x3f80000017177808 */ /* 0x000fe20000000000 */
        /* <DEDUP_REMOVED lines=33> */
.L_x_64:
        /* <DEDUP_REMOVED lines=44> */
.L_x_63:
[----:B------:R-:W-:Y:S05]  /*6350*/  BSYNC.RECONVERGENT B0 ;  /* 0x0000000000007941 */ /* 0x000fea0003800200 */
.L_x_62:
        /* <DEDUP_REMOVED lines=29> */
.L_x_67:
        /* <DEDUP_REMOVED lines=44> */
.L_x_66:
[----:B------:R-:W-:Y:S05]  /*67f0*/  BSYNC.RECONVERGENT B0 ;  /* 0x0000000000007941 */ /* 0x000fea0003800200 */
.L_x_65:
        /* <DEDUP_REMOVED lines=13> */
[----:B------:R-:W-:Y:S02]  /*68d0*/  FFMA R19, R20, R19, R23 ;  /* 0x0000001314137223 */ /* 0x000fe40000000017 */
[----:B------:R-:W-:Y:S02]  /*68e0*/  F2F.F64.F32 R20, R8 ;  /* 0x0000000800147310 */ /* 0x000fe40000201800 */
[----:B------:R-:W-:-:S04]  /*68f0*/  @P1 FADD R19, RZ, -R19 ;  /* 0x80000013ff131221 */ /* 0x000fc80000000000 */
[----:B------:R-:W-:-:S06]  /*6900*/  FADD R22, R24, R19 ;  /* 0x0000001318167221 */ /* 0x000fcc0000000000 */
[----:B------:R-:W0:Y:S02]  /*6910*/  F2F.F64.F32 R22, R22 ;  /* 0x0000001600167310 */ /* 0x000e240000201800 */
[----:B0-----:R-:W-:-:S06]  /*6920*/  DMUL R20, R22, R20 ;  /* 0x0000001416147228 */ /* 0x001fcc0000000000 */
[----:B---3--:R-:W0:Y:S02]  /*6930*/  F2F.F64.F32 R18, R18 ;  /* 0x0000001200127310 */ /* 0x008e240000201800 */
[----:B0-----:R-:W-:-:S10]  /*6940*/  DMUL R20, R20, R18 ;  /* 0x0000001214147228 */ /* 0x001fd40000000000 */
[----:B------:R-:W0:Y:S02]  /*6950*/  F2F.F32.F64 R21, R20 ;  /* 0x0000001400157310 */ /* 0x000e240000301000 */
[----:B0-----:R0:W-:Y:S04]  /*6960*/  REDG.E.ADD.F32.FTZ.RN.STRONG.GPU desc[UR6][R16.64+0x10], R21 ;  /* 0x00001015100079a6 */ /* 0x0011e8000c12f306 */
        /* <DEDUP_REMOVED lines=23> */
.L_x_70:
        /* <DEDUP_REMOVED lines=44> */
.L_x_69:
[----:B------:R-:W-:Y:S05]  /*6da0*/  BSYNC.RECONVERGENT B0 ;  /* 0x0000000000007941 */ /* 0x000fea0003800200 */
.L_x_68:
        /* <DEDUP_REMOVED lines=29> */
.L_x_73:
        /* <DEDUP_REMOVED lines=44> */
.L_x_72:
[----:B------:R-:W-:Y:S05]  /*7240*/  BSYNC.RECONVERGENT B0 ;  /* 0x0000000000007941 */ /* 0x000fea0003800200 */
.L_x_71:
        /* <DEDUP_REMOVED lines=15> */
[----:B------:R-:W-:-:S04]  /*7340*/  FADD R19, R24, -R19 ;  /* 0x8000001318137221 */ /* 0x000fc80000000000 */
[----:B------:R-:W-:-:S04]  /*7350*/  FMUL R18, R2, R19 ;  /* 0x0000001302127220 */ /* 0x000fc80000400000 */
[----:B--2---:R-:W-:-:S04]  /*7360*/  FMUL R18, R18, R9 ;  /* 0x0000000912127220 */ /* 0x004fc80000400000 */
[----:B---3--:R-:W-:-:S05]  /*7370*/  FMUL R19, R18, R11 ;  /* 0x0000000b12137220 */ /* 0x008fca0000400000 */
[----:B------:R0:W-:Y:S04]  /*7380*/  REDG.E.ADD.F32.FTZ.RN.STRONG.GPU desc[UR6][R16.64+0x4], R19 ;  /* 0x00000413100079a6 */ /* 0x0001e8000c12f306 */
[----:B------:R-:W2:Y:S01]  /*7390*/  LDG.E R11, desc[UR6][R14.64+0x18] ;  /* 0x000018060e0b7981 */ /* 0x000ea2000c1e1900 */
[----:B------:R-:W-:Y:S01]  /*73a0*/  BSSY.RECONVERGENT B0, `(.L_x_74) ;  /* 0x0000042000007945 */ /* 0x000fe20003800200 */
[C---:B--2---:R-:W-:Y:S01]  /*73b0*/  FMUL R26, R11.reuse, 0.63661974668502807617 ;  /* 0x3f22f9830b1a7820 */ /* 0x044fe20000400000 */
[----:B------:R-:W-:-:S05]  /*73c0*/  FSETP.GE.AND P0, PT, |R11|, 105615, PT ;  /* 0x47ce47800b00780b */ /* 0x000fca0003f06200 */
[----:B------:R-:W2:Y:S02]  /*73d0*/  F2I.NTZ R26, R26 ;  /* 0x0000001a001a7305 */ /* 0x000ea40000203100 */
[----:B--2---:R-:W-:Y:S01]  /*73e0*/  I2FP.F32.S32 R18, R26 ;  /* 0x0000001a00127245 */ /* 0x004fe20000201400 */
        /* <DEDUP_REMOVED lines=17> */
.L_x_76:
        /* <DEDUP_REMOVED lines=25> */
[----:B------:R-:W-:-:S02]  /*7690*/  UMOV UR5, 0x3bf921fb ;  /* 0x3bf921fb00057882 */ /* 0x000fc40000000000 */
[-C--:B--2---:R-:W-:Y:S02]  /*76a0*/  @P0 SHF.L.W.U32.HI R24, R19, R20.reuse, R24 ;  /* 0x0000001413180219 */ /* 0x084fe40000010e18 */
[----:B---3--:R-:W-:Y:S02]  /*76b0*/  @P0 SHF.L.W.U32.HI R19, R18, R20, R19 ;  /* 0x0000001412130219 */ /* 0x008fe40000010e13 */
        /* <DEDUP_REMOVED lines=16> */
.L_x_75:
[----:B------:R-:W-:Y:S05]  /*77c0*/  BSYNC.RECONVERGENT B0 ;  /* 0x0000000000007941 */ /* 0x000fea0003800200 */
.L_x_74:
        /* <DEDUP_REMOVED lines=29> */
.L_x_79:
        /* <DEDUP_REMOVED lines=44> */
.L_x_78:
[----:B------:R-:W-:Y:S05]  /*7c60*/  BSYNC.RECONVERGENT B0 ;  /* 0x0000000000007941 */ /* 0x000fea0003800200 */
.L_x_77:
[----:B------:R-:W2:Y:S01]  /*7c70*/  LDG.E R11, desc[UR6][R12.64] ;  /* 0x000000060c0b7981 */ /* 0x000ea2000c1e1900 */
        /* <DEDUP_REMOVED lines=16> */
[----:B------:R-:W-:-:S04]  /*7d80*/  FMUL R18, R18, R9 ;  /* 0x0000000912127220 */ /* 0x000fc80000400000 */
[----:B--2---:R-:W-:-:S05]  /*7d90*/  FMUL R19, R18, R11 ;  /* 0x0000000b12137220 */ /* 0x004fca0000400000 */
        /* <DEDUP_REMOVED lines=24> */
.L_x_82:
        /* <DEDUP_REMOVED lines=44> */
.L_x_81:
[----:B------:R-:W-:Y:S05]  /*81e0*/  BSYNC.RECONVERGENT B0 ;  /* 0x0000000000007941 */ /* 0x000fea0003800200 */
.L_x_80:
        /* <DEDUP_REMOVED lines=29> */
.L_x_85:
        /* <DEDUP_REMOVED lines=44> */
.L_x_84:
[----:B------:R-:W-:Y:S05]  /*8680*/  BSYNC.RECONVERGENT B0 ;  /* 0x0000000000007941 */ /* 0x000fea0003800200 */
.L_x_83:
        /* <DEDUP_REMOVED lines=16> */
[----:B------:R-:W-:-:S06]  /*8790*/  FADD R23, R24, -R19 ;  /* 0x8000001318177221 */ /* 0x000fcc0000000000 */
[----:B------:R-:W0:Y:S02]  /*87a0*/  F2F.F64.F32 R22, R23 ;  /* 0x0000001700167310 */ /* 0x000e240000201800 */
[----:B0-----:R-:W-:-:S06]  /*87b0*/  DMUL R20, R22, R20 ;  /* 0x0000001416147228 */ /* 0x001fcc0000000000 */
[----:B--2---:R-:W0:Y:S02]  /*87c0*/  F2F.F64.F32 R18, R18 ;  /* 0x0000001200127310 */ /* 0x004e240000201800 */
[----:B0-----:R-:W-:-:S10]  /*87d0*/  DMUL R20, R20, R18 ;  /* 0x0000001214147228 */ /* 0x001fd40000000000 */
[----:B------:R-:W0:Y:S02]  /*87e0*/  F2F.F32.F64 R21, R20 ;  /* 0x0000001400157310 */ /* 0x000e240000301000 */
[----:B0-----:R0:W-:Y:S04]  /*87f0*/  REDG.E.ADD.F32.FTZ.RN.STRONG.GPU desc[UR6][R16.64+0x14], R21 ;  /* 0x00001415100079a6 */ /* 0x0011e8000c12f306 */
[----:B------:R-:W2:Y:S04]  /*8800*/  LDG.E R11, desc[UR6][R14.64+0x18] ;  /* 0x000018060e0b7981 */ /* 0x000ea8000c1e1900 */
[----:B------:R0:W5:Y:S01]  /*8810*/  LDG.E R22, desc[UR6][R14.64] ;  /* 0x000000060e167981 */ /* 0x000162000c1e1900 */
[----:B------:R-:W-:Y:S01]  /*8820*/  BSSY.RECONVERGENT B0, `(.L_x_86) ;  /* 0x0000042000007945 */ /* 0x000fe20003800200 */
[C---:B--2---:R-:W-:Y:S01]  /*8830*/  FMUL R26, R11.reuse, 0.63661974668502807617 ;  /* 0x3f22f9830b1a7820 */ /* 0x044fe20000400000 */
[----:B------:R-:W-:-:S05]  /*8840*/  FSETP.GE.AND P0, PT, |R11|, 105615, PT ;  /* 0x47ce47800b00780b */ /* 0x000fca0003f06200 */
[----:B------:R-:W2:Y:S02]  /*8850*/  F2I.NTZ R26, R26 ;  /* 0x0000001a001a7305 */ /* 0x000ea40000203100 */
[----:B--2---:R-:W-:-:S05]  /*8860*/  I2FP.F32.S32 R24, R26 ;  /* 0x0000001a00187245 */ /* 0x004fca0000201400 */
[----:B------:R-:W-:-:S04]  /*8870*/  FFMA R19, R24, -1.5707962512969970703, R11 ;  /* 0xbfc90fda18137823 */ /* 0x000fc8000000000b */
[----:B------:R-:W-:-:S04]  /*8880*/  FFMA R19, R24, -7.5497894158615963534e-08, R19 ;  /* 0xb3a2216818137823 */ /* 0x000fc80000000013 */
[----:B------:R-:W-:Y:S01]  /*8890*/  FFMA R23, R24, -5.3903029534742383927e-15, R19 ;  /* 0xa7c234c518177823 */ /* 0x000fe20000000013 */
[----:B------:R-:W-:-:S03]  /*88a0*/  IMAD.MOV.U32 R24, RZ, RZ, R26 ;  /* 0x000000ffff187224 */ /* 0x000fc600078e001a */
        /* <DEDUP_REMOVED lines=13> */
.L_x_88:
        /* <DEDUP_REMOVED lines=44> */
.L_x_87:
[----:B------:R-:W-:Y:S05]  /*8c40*/  BSYNC.RECONVERGENT B0 ;  /* 0x0000000000007941 */ /* 0x000fea0003800200 */
.L_x_86:
[----:B------:R0:W5:Y:S01]  /*8c50*/  LDG.E R25, desc[UR6][R14.64+0x4] ;  /* 0x000004060e197981 */ /* 0x000162000c1e1900 */
[C---:B------:R-:W-:Y:S01]  /*8c60*/  LOP3.LUT R20, R26.reuse, 0x1, RZ, 0xc0, !PT ;  /* 0x000000011a147812 */ /* 0x040fe200078ec0ff */
[----:B------:R-:W-:Y:S01]  /*8c70*/  FMUL R18, R19, R19 ;  /* 0x0000001313127220 */ /* 0x000fe20000400000 */
[----:B------:R-:W-:Y:S01]  /*8c80*/  LOP3.LUT P1, RZ, R26, 0x2, RZ, 0xc0, !PT ;  /* 0x000000021aff7812 */ /* 0x000fe2000782c0ff */
[----:B------:R-:W-:Y:S01]  /*8c90*/  BSSY.RECONVERGENT B0, `(.L_x_89) ;  /* 0x0000047000007945 */ /* 0x000fe20003800200 */
[----:B------:R-:W-:Y:S01]  /*8ca0*/  ISETP.NE.U32.AND P0, PT, R20, 0x1, PT ;  /* 0x000000011400780c */ /* 0x000fe20003f05070 */
[----:B------:R-:W-:Y:S01]  /*8cb0*/  FFMA R20, R18, R0, -0.0013887860113754868507 ;  /* 0xbab607ed12147423 */ /* 0x000fe20000000000 */
[----:B------:R-:W-:Y:S02]  /*8cc0*/  IMAD.MOV.U32 R26, RZ, RZ, R24 ;  /* 0x000000ffff1a7224 */ /* 0x000fe400078e0018 */
[----:B------:R-:W-:Y:S01]  /*8cd0*/  FSEL R27, R6, 0.0083327032625675201416, !P0 ;  /* 0x3c0885e4061b7808 */ /* 0x000fe20004000000 */
[----:B------:R-:W-:Y:S01]  /*8ce0*/  IMAD.MOV.U32 R28, RZ, RZ, R23 ;  /* 0x000000ffff1c7224 */ /* 0x000fe200078e0017 */
[----:B------:R-:W-:-:S02]  /*8cf0*/  FSEL R21, R20, -0.00019574658654164522886, !P0 ;  /* 0xb94d415314157808 */ /* 0x000fc40004000000 */
[----:B------:R-:W-:-:S03]  /*8d00*/  FSEL R20, -R10, -0.16666662693023681641, !P0 ;  /* 0xbe2aaaa80a147808 */ /* 0x000fc60004000100 */
[C---:B------:R-:W-:Y:S01]  /*8d10*/  FFMA R21, R18.reuse, R21, R27 ;  /* 0x0000001512157223 */ /* 0x040fe2000000001b */
[----:B------:R-:W-:Y:S02]  /*8d20*/  FSEL R27, R19, 1, P0 ;  /* 0x3f800000131b7808 */ /* 0x000fe40000000000 */
[----:B------:R-:W-:Y:S01]  /*8d30*/  FSETP.GE.AND P0, PT, |R11|, 105615, PT ;  /* 0x47ce47800b00780b */ /* 0x000fe20003f06200 */
[C---:B------:R-:W-:Y:S02]  /*8d40*/  FFMA R20, R18.reuse, R21, R20 ;  /* 0x0000001512147223 */ /* 0x040fe40000000014 */
[----:B------:R-:W-:-:S04]  /*8d50*/  FFMA R18, R18, R27, RZ ;  /* 0x0000001b12127223 */ /* 0x000fc800000000ff */
[----:B------:R-:W-:-:S04]  /*8d60*/  FFMA R27, R18, R20, R27 ;  /* 0x00000014121b7223 */ /* 0x000fc8000000001b */
        /* <DEDUP_REMOVED lines=13> */
.L_x_91:
        /* <DEDUP_REMOVED lines=32> */
[C---:B------:R-:W-:Y:S02]  /*9040*/  LOP3.LUT R21, R20.reuse, R11, RZ, 0x3c, !PT ;  /* 0x0000000b14157212 */ /* 0x040fe400078e3cff */
[----:B0-----:R-:W-:Y:S02]  /*9050*/  LEA.HI R26, R20, R19, RZ, 0x1 ;  /* 0x00000013141a7211 */ /* 0x001fe400078f08ff */
[----:B------:R-:W-:Y:S02]  /*9060*/  ISETP.GE.AND P0, PT, R21, RZ, PT ;  /* 0x000000ff1500720c */ /* 0x000fe40003f06270 */
[----:B------:R-:W-:Y:S01]  /*9070*/  SHF.R.S32.HI R21, RZ, 0x1f, R20 ;  /* 0x0000001fff157819 */ /* 0x000fe20000011414 */
[----:B------:R-:W-:-:S03]  /*9080*/  IMAD.MOV R28, RZ, RZ, -R26 ;  /* 0x000000ffff1c7224 */ /* 0x000fc600078e0a1a */
[C---:B------:R-:W-:Y:S01]  /*9090*/  LOP3.LUT R19, R21.reuse, R20, RZ, 0x3c, !PT ;  /* 0x0000001415137212 */ /* 0x040fe200078e3cff */
[----:B------:R-:W-:Y:S01]  /*90a0*/  @!P1 IMAD.MOV.U32 R26, RZ, RZ, R28 ;  /* 0x000000ffff1a9224 */ /* 0x000fe200078e001c */
[----:B------:R-:W-:-:S06]  /*90b0*/  LOP3.LUT R18, R21, R18, RZ, 0x3c, !PT ;  /* 0x0000001215127212 */ /* 0x000fcc00078e3cff */
[----:B------:R-:W0:Y:S02]  /*90c0*/  I2F.F64.S64 R18, R18 ;  /* 0x0000001200127312 */ /* 0x000e240000301c00 */
[----:B0-----:R-:W-:-:S10]  /*90d0*/  DMUL R20, R18, UR4 ;  /* 0x0000000412147c28 */ /* 0x001fd40008000000 */
[----:B------:R-:W0:Y:S02]  /*90e0*/  F2F.F32.F64 R20, R20 ;  /* 0x0000001400147310 */ /* 0x000e240000301000 */
[----:B0-----:R-:W-:-:S07]  /*90f0*/  FSEL R28, -R20, R20, !P0 ;  /* 0x00000014141c7208 */ /* 0x001fce0004000100 */
.L_x_90:
[----:B------:R-:W-:Y:S05]  /*9100*/  BSYNC.RECONVERGENT B0 ;  /* 0x0000000000007941 */ /* 0x000fea0003800200 */
.L_x_89:
[----:B------:R-:W-:Y:S01]  /*9110*/  LOP3.LUT R20, R26, 0x1, RZ, 0xc0, !PT ;  /* 0x000000011a147812 */ /* 0x000fe200078ec0ff */
[----:B------:R-:W-:Y:S01]  /*9120*/  FMUL R19, R28, R28 ;  /* 0x0000001c1c137220 */ /* 0x000fe20000400000 */
[----:B------:R1:W5:Y:S01]  /*9130*/  LDG.E R18, desc[UR6][R14.64+0x8] ;  /* 0x000008060e127981 */ /* 0x000362000c1e1900 */
[----:B------:R-:W-:Y:S01]  /*9140*/  BSSY.RECONVERGENT B0, `(.L_x_92) ;  /* 0x000004b000007945 */ /* 0x000fe20003800200 */
[----:B------:R-:W-:Y:S01]  /*9150*/  ISETP.NE.U32.AND P0, PT, R20, 0x1, PT ;  /* 0x000000011400780c */ /* 0x000fe20003f05070 */
[----:B------:R-:W-:Y:S02]  /*9160*/  VIADD R20, R26, 0x1 ;  /* 0x000000011a147836 */ /* 0x000fe40000000000 */
[----:B------:R-:W-:Y:S01]  /*9170*/  FFMA R21, R19, R0, -0.0013887860113754868507 ;  /* 0xbab607ed13157423 */ /* 0x000fe20000000000 */
[----:B------:R-:W-:Y:S02]  /*9180*/  FSEL R26, R3, 0.041666727513074874878, !P0 ;  /* 0x3d2aaabb031a7808 */ /* 0x000fe40004000000 */
[----:B------:R-:W-:-:S02]  /*9190*/  LOP3.LUT P1, RZ, R20, 0x2, RZ, 0xc0, !PT ;  /* 0x0000000214ff7812 */ /* 0x000fc4000782c0ff */
[----:B------:R-:W-:Y:S02]  /*91a0*/  FSEL R20, R21, -0.00019574658654164522886, P0 ;  /* 0xb94d415315147808 */ /* 0x000fe40000000000 */
[----:B------:R-:W-:Y:S02]  /*91b0*/  FSEL R21, -R5, -0.4999999701976776123, !P0 ;  /* 0xbeffffff05157808 */ /* 0x000fe40004000100 */
[----:B-1----:R-:W-:Y:S01]  /*91c0*/  FSEL R14, R28, 1, !P0 ;  /* 0x3f8000001c0e7808 */ /* 0x002fe20004000000 */
[----:B------:R-:W-:Y:S01]  /*91d0*/  FFMA R20, R19, R20, R26 ;  /* 0x0000001413147223 */ /* 0x000fe2000000001a */
[----:B------:R-:W-:Y:S01]  /*91e0*/  FSETP.GE.AND P0, PT, |R11|, 105615, PT ;  /* 0x47ce47800b00780b */ /* 0x000fe20003f06200 */
[----:B------:R-:W-:Y:S02]  /*91f0*/  IMAD.MOV.U32 R28, RZ, RZ, R24 ;  /* 0x000000ffff1c7224 */ /* 0x000fe400078e0018 */
[C---:B------:R-:W-:Y:S01]  /*9200*/  FFMA R20, R19.reuse, R20, R21 ;  /* 0x0000001413147223 */ /* 0x040fe20000000015 */
[----:B------:R-:W-:Y:S01]  /*9210*/  FFMA R19, R19, R14, RZ ;  /* 0x0000000e13137223 */ /* 0x000fe200000000ff */
[----:B------:R-:W-:-:S03]  /*9220*/  IMAD.MOV.U32 R26, RZ, RZ, R23 ;  /* 0x000000ffff1a7224 */ /* 0x000fc600078e0017 */
[----:B------:R-:W-:-:S04]  /*9230*/  FFMA R14, R19, R20, R14 ;  /* 0x00000014130e7223 */ /* 0x000fc8000000000e */
[----:B------:R-:W-:-:S04]  /*9240*/  @P1 FADD R14, RZ, -R14 ;  /* 0x8000000eff0e1221 */ /* 0x000fc80000000000 */
[----:B-----5:R-:W-:-:S04]  /*9250*/  FMUL R15, R25, R14 ;  /* 0x0000000e190f7220 */ /* 0x020fc80000400000 */
[----:B------:R-:W-:Y:S01]  /*9260*/  FFMA R27, -R22, R27, -R15 ;  /* 0x0000001b161b7223 */ /* 0x000fe2000000090f */
        /* <DEDUP_REMOVED lines=12> */
.L_x_94:
        /* <DEDUP_REMOVED lines=44> */
.L_x_93:
[----:B------:R-:W-:Y:S05]  /*95f0*/  BSYNC.RECONVERGENT B0 ;  /* 0x0000000000007941 */ /* 0x000fea0003800200 */
.L_x_92:
[----:B------:R-:W0:Y:S01]  /*9600*/  LDC.64 R14, c[0x0][0x390] ;  /* 0x0000e400ff0e7b82 */ /* 0x000e220000000a00 */
[----:B------:R-:W-:Y:S01]  /*9610*/  LOP3.LUT R21, R28, 0x1, RZ, 0xc0, !PT ;  /* 0x000000011c157812 */ /* 0x000fe200078ec0ff */
[----:B------:R-:W-:-:S03]  /*9620*/  FMUL R20, R26, R26 ;  /* 0x0000001a1a147220 */ /* 0x000fc60000400000 */
[----:B------:R-:W-:Y:S01]  /*9630*/  ISETP.NE.U32.AND P0, PT, R21, 0x1, PT ;  /* 0x000000011500780c */ /* 0x000fe20003f05070 */
[----:B------:R-:W-:-:S03]  /*9640*/  FFMA R21, R20, R0, -0.0013887860113754868507 ;  /* 0xbab607ed14157423 */ /* 0x000fc60000000000 */
[----:B------:R-:W-:Y:S02]  /*9650*/  FSEL R6, R6, 0.0083327032625675201416, !P0 ;  /* 0x3c0885e406067808 */ /* 0x000fe40004000000 */
[----:B------:R-:W-:Y:S02]  /*9660*/  FSEL R21, R21, -0.00019574658654164522886, !P0 ;  /* 0xb94d415315157808 */ /* 0x000fe40004000000 */
[----:B------:R-:W-:Y:S02]  /*9670*/  FSEL R10, -R10, -0.16666662693023681641, !P0 ;  /* 0xbe2aaaa80a0a7808 */ /* 0x000fe40004000100 */
[----:B------:R-:W-:Y:S02]  /*9680*/  FSEL R29, R26, 1, P0 ;  /* 0x3f8000001a1d7808 */ /* 0x000fe40000000000 */
[----:B------:R-:W-:Y:S01]  /*9690*/  FSETP.GE.AND P0, PT, |R11|, 105615, PT ;  /* 0x47ce47800b00780b */ /* 0x000fe20003f06200 */
[----:B------:R-:W-:Y:S01]  /*96a0*/  FFMA R21, R20, R21, R6 ;  /* 0x0000001514157223 */ /* 0x000fe20000000006 */
[----:B------:R-:W-:-:S03]  /*96b0*/  LOP3.LUT P1, RZ, R28, 0x2, RZ, 0xc0, !PT ;  /* 0x000000021cff7812 */ /* 0x000fc6000782c0ff */
[C---:B------:R-:W-:Y:S01]  /*96c0*/  FFMA R10, R20.reuse, R21, R10 ;  /* 0x00000015140a7223 */ /* 0x040fe2000000000a */
[----:B------:R-:W-:Y:S01]  /*96d0*/  FFMA R20, R20, R29, RZ ;  /* 0x0000001d14147223 */ /* 0x000fe200000000ff */
[----:B0-----:R-:W-:Y:S01]  /*96e0*/  IMAD.WIDE R14, R7, 0x4, R14 ;  /* 0x00000004070e7825 */ /* 0x001fe200078e020e */
[----:B------:R-:W-:Y:S03]  /*96f0*/  BSSY.RECONVERGENT B0, `(.L_x_95) ;  /* 0x000003e000007945 */ /* 0x000fe60003800200 */
[----:B------:R-:W-:Y:S01]  /*9700*/  FFMA R29, R20, R10, R29 ;  /* 0x0000000a141d7223 */ /* 0x000fe2000000001d */
[----:B------:R-:W-:Y:S01]  /*9710*/  IMAD.MOV.U32 R6, RZ, RZ, R24 ;  /* 0x000000ffff067224 */ /* 0x000fe200078e0018 */
[----:B------:R0:W5:Y:S02]  /*9720*/  LDG.E R19, desc[UR6][R14.64+0xc] ;  /* 0x00000c060e137981 */ /* 0x000164000c1e1900 */
[----:B------:R-:W-:Y:S01]  /*9730*/  @P1 FADD R29, RZ, -R29 ;  /* 0x8000001dff1d1221 */ /* 0x000fe20000000000 */
[----:B0-----:R-:W-:Y:S01]  /*9740*/  IMAD.MOV.U32 R14, RZ, RZ, R23 ;  /* 0x000000ffff0e7224 */ /* 0x001fe200078e0017 */
        /* <DEDUP_REMOVED lines=12> */
.L_x_97:
        /* <DEDUP_REMOVED lines=33> */
[----:B------:R-:W-:Y:S02]  /*9a20*/  LEA.HI R6, R10, R6, RZ, 0x1 ;  /* 0x000000060a067211 */ /* 0x000fe400078f08ff */
[C---:B------:R-:W-:Y:S02]  /*9a30*/  LOP3.LUT R14, R20.reuse, R15, RZ, 0x3c, !PT ;  /* 0x0000000f140e7212 */ /* 0x040fe400078e3cff */
[----:B------:R-:W-:-:S02]  /*9a40*/  LOP3.LUT R15, R20, R10, RZ, 0x3c, !PT ;  /* 0x0000000a140f7212 */ /* 0x000fc400078e3cff */
[----:B------:R-:W-:-:S04]  /*9a50*/  LOP3.LUT R10, R10, R11, RZ, 0x3c, !PT ;  /* 0x0000000b0a0a7212 */ /* 0x000fc800078e3cff */
[----:B------:R-:W1:Y:S01]  /*9a60*/  I2F.F64.S64 R14, R14 ;  /* 0x0000000e000e7312 */ /* 0x000e620000301c00 */
[----:B------:R-:W-:Y:S01]  /*9a70*/  ISETP.GE.AND P0, PT, R10, RZ, PT ;  /* 0x000000ff0a00720c */ /* 0x000fe20003f06270 */
[----:B------:R-:W-:-:S04]  /*9a80*/  IMAD.MOV R10, RZ, RZ, -R6 ;  /* 0x000000ffff0a7224 */ /* 0x000fc800078e0a06 */
[----:B------:R-:W-:Y:S01]  /*9a90*/  @!P1 IMAD.MOV.U32 R6, RZ, RZ, R10 ;  /* 0x000000ffff069224 */ /* 0x000fe200078e000a */
[----:B-1----:R-:W-:-:S10]  /*9aa0*/  DMUL R20, R14, UR4 ;  /* 0x000000040e147c28 */ /* 0x002fd40008000000 */
[----:B------:R-:W1:Y:S02]  /*9ab0*/  F2F.F32.F64 R20, R20 ;  /* 0x0000001400147310 */ /* 0x000e640000301000 */
[----:B01----:R-:W-:-:S07]  /*9ac0*/  FSEL R14, -R20, R20, !P0 ;  /* 0x00000014140e7208 */ /* 0x003fce0004000100 */
.L_x_96:
[----:B------:R-:W-:Y:S05]  /*9ad0*/  BSYNC.RECONVERGENT B0 ;  /* 0x0000000000007941 */ /* 0x000fea0003800200 */
.L_x_95:
[----:B------:R-:W-:Y:S01]  /*9ae0*/  LOP3.LUT R15, R6, 0x1, RZ, 0xc0, !PT ;  /* 0x00000001060f7812 */ /* 0x000fe200078ec0ff */
[----:B------:R-:W-:-:S03]  /*9af0*/  FMUL R10, R14, R14 ;  /* 0x0000000e0e0a7220 */ /* 0x000fc60000400000 */
[----:B------:R-:W-:Y:S01]  /*9b00*/  ISETP.NE.U32.AND P0, PT, R15, 0x1, PT ;  /* 0x000000010f00780c */ /* 0x000fe20003f05070 */
[----:B------:R-:W-:-:S03]  /*9b10*/  FFMA R15, R10, R0, -0.0013887860113754868507 ;  /* 0xbab607ed0a0f7423 */ /* 0x000fc60000000000 */
[----:B------:R-:W-:Y:S02]  /*9b20*/  FSEL R20, R3, 0.041666727513074874878, !P0 ;  /* 0x3d2aaabb03147808 */ /* 0x000fe40004000000 */
[----:B------:R-:W-:Y:S02]  /*9b30*/  FSEL R15, R15, -0.00019574658654164522886, P0 ;  /* 0xb94d41530f0f7808 */ /* 0x000fe40000000000 */
[----:B------:R-:W-:-:S03]  /*9b40*/  FSEL R3, R14, 1, !P0 ;  /* 0x3f8000000e037808 */ /* 0x000fc60004000000 */
[----:B------:R-:W-:Y:S01]  /*9b50*/  FFMA R15, R10, R15, R20 ;  /* 0x0000000f0a0f7223 */ /* 0x000fe20000000014 */
[----:B------:R-:W-:-:S05]  /*9b60*/  FSEL R20, -R5, -0.4999999701976776123, !P0 ;  /* 0xbeffffff05147808 */ /* 0x000fca0004000100 */
[C---:B------:R-:W-:Y:S01]  /*9b70*/  FFMA R15, R10.reuse, R15, R20 ;  /* 0x0000000f0a0f7223 */ /* 0x040fe20000000014 */
[----:B------:R-:W-:Y:S01]  /*9b80*/  FFMA R10, R10, R3, RZ ;  /* 0x000000030a0a7223 */ /* 0x000fe200000000ff */
[----:B------:R-:W0:Y:S03]  /*9b90*/  LDC.64 R20, c[0x0][0x390] ;  /* 0x0000e400ff147b82 */ /* 0x000e260000000a00 */
[----:B------:R-:W-:Y:S01]  /*9ba0*/  FFMA R10, R10, R15, R3 ;  /* 0x0000000f0a0a7223 */ /* 0x000fe20000000003 */
[----:B0-----:R-:W-:-:S05]  /*9bb0*/  IMAD.WIDE R14, R7, 0x4, R20 ;  /* 0x00000004070e7825 */ /* 0x001fca00078e0214 */
[----:B------:R0:W5:Y:S01]  /*9bc0*/  LDG.E R3, desc[UR6][R14.64+0x10] ;  /* 0x000010060e037981 */ /* 0x000162000c1e1900 */
[----:B------:R-:W-:Y:S01]  /*9bd0*/  VIADD R6, R6, 0x1 ;  /* 0x0000000106067836 */ /* 0x000fe20000000000 */
[----:B------:R-:W-:Y:S01]  /*9be0*/  BSSY.RECONVERGENT B0, `(.L_x_98) ;  /* 0x0000042000007945 */ /* 0x000fe20003800200 */
[----:B------:R-:W-:-:S03]  /*9bf0*/  IMAD.MOV.U32 R28, RZ, RZ, R23 ;  /* 0x000000ffff1c7224 */ /* 0x000fc600078e0017 */
[----:B------:R-:W-:-:S13]  /*9c00*/  LOP3.LUT P0, RZ, R6, 0x2, RZ, 0xc0, !PT ;  /* 0x0000000206ff7812 */ /* 0x000fda000780c0ff */
[----:B------:R-:W-:Y:S01]  /*9c10*/  @P0 FADD R10, RZ, -R10 ;  /* 0x8000000aff0a0221 */ /* 0x000fe20000000000 */
[----:B------:R-:W-:-:S03]  /*9c20*/  FSETP.GE.AND P0, PT, |R11|, 105615, PT ;  /* 0x47ce47800b00780b */ /* 0x000fc60003f06200 */
[----:B-----5:R-:W-:-:S04]  /*9c30*/  FMUL R10, R19, R10 ;  /* 0x0000000a130a7220 */ /* 0x020fc80000400000 */
[----:B------:R-:W-:Y:S01]  /*9c40*/  FFMA R29, -R18, R29, -R10 ;  /* 0x0000001d121d7223 */ /* 0x000fe2000000090a */
[----:B------:R-:W-:-:S03]  /*9c50*/  IMAD.MOV.U32 R10, RZ, RZ, R24 ;  /* 0x000000ffff0a7224 */ /* 0x000fc600078e0018 */
[----:B------:R-:W-:-:S04]  /*9c60*/  FMUL R29, R4, R29 ;  /* 0x0000001d041d7220 */ /* 0x000fc80000400000 */
[----:B------:R-:W-:Y:S01]  /*9c70*/  FFMA R6, R2, R27, R29 ;  /* 0x0000001b02067223 */ /* 0x000fe2000000001d */
        /* <DEDUP_REMOVED lines=12> */
.L_x_100:
        /* <DEDUP_REMOVED lines=44> */
.L_x_99:
[----:B------:R-:W-:Y:S05]  /*a000*/  BSYNC.RECONVERGENT B0 ;  /* 0x0000000000007941 */ /* 0x000fea0003800200 */
.L_x_98:
[----:B------:R-:W-:Y:S01]  /*a010*/  LOP3.LUT R14, R10, 0x1, RZ, 0xc0, !PT ;  /* 0x000000010a0e7812 */ /* 0x000fe200078ec0ff */
[----:B------:R-:W-:Y:S01]  /*a020*/  FMUL R15, R28, R28 ;  /* 0x0000001c1c0f7220 */ /* 0x000fe20000400000 */
[----:B------:R-:W-:Y:S02]  /*a030*/  IMAD.WIDE R20, R7, 0x4, R20 ;  /* 0x0000000407147825 */ /* 0x000fe400078e0214 */
[----:B------:R-:W-:Y:S02]  /*a040*/  ISETP.NE.U32.AND P0, PT, R14, 0x1, PT ;  /* 0x000000010e00780c */ /* 0x000fe40003f05070 */
[----:B------:R-:W-:Y:S01]  /*a050*/  FFMA R26, R15, R0, -0.0013887860113754868507 ;  /* 0xbab607ed0f1a7423 */ /* 0x000fe20000000000 */
[----:B------:R-:W-:Y:S01]  /*a060*/  IMAD.MOV.U32 R14, RZ, RZ, 0x3d2aaabb ;  /* 0x3d2aaabbff0e7424 */ /* 0x000fe200078e00ff */
[----:B------:R-:W-:Y:S01]  /*a070*/  LOP3.LUT P1, RZ, R10, 0x2, RZ, 0xc0, !PT ;  /* 0x000000020aff7812 */ /* 0x000fe2000782c0ff */
[----:B------:R0:W5:Y:S01]  /*a080*/  LDG.E R7, desc[UR6][R20.64+0x14] ;  /* 0x0000140614077981 */ /* 0x000162000c1e1900 */
[----:B------:R-:W-:Y:S01]  /*a090*/  BSSY.RECONVERGENT B0, `(.L_x_101) ;  /* 0x0000046000007945 */ /* 0x000fe20003800200 */
[----:B------:R-:W-:-:S02]  /*a0a0*/  FSEL R26, R26, -0.00019574658654164522886, !P0 ;  /* 0xb94d41531a1a7808 */ /* 0x000fc40004000000 */
[----:B------:R-:W-:Y:S01]  /*a0b0*/  FSEL R10, R14, 0.0083327032625675201416, !P0 ;  /* 0x3c0885e40e0a7808 */ /* 0x000fe20004000000 */
[----:B------:R-:W-:-:S04]  /*a0c0*/  IMAD.MOV.U32 R14, RZ, RZ, 0x3effffff ;  /* 0x3effffffff0e7424 */ /* 0x000fc800078e00ff */
[----:B------:R-:W-:Y:S01]  /*a0d0*/  FFMA R26, R15, R26, R10 ;  /* 0x0000001a0f1a7223 */ /* 0x000fe2000000000a */
[----:B0-----:R-:W-:Y:S01]  /*a0e0*/  FSEL R21, -R14, -0.16666662693023681641, !P0 ;  /* 0xbe2aaaa80e157808 */ /* 0x001fe20004000100 */
[----:B------:R-:W-:Y:S01]  /*a0f0*/  IMAD.MOV.U32 R14, RZ, RZ, R23 ;  /* 0x000000ffff0e7224 */ /* 0x000fe200078e0017 */
[----:B------:R-:W-:Y:S02]  /*a100*/  FSEL R10, R28, 1, P0 ;  /* 0x3f8000001c0a7808 */ /* 0x000fe40000000000 */
[----:B------:R-:W-:Y:S01]  /*a110*/  FSETP.GE.AND P0, PT, |R11|, 105615, PT ;  /* 0x47ce47800b00780b */ /* 0x000fe20003f06200 */
[C---:B------:R-:W-:Y:S01]  /*a120*/  FFMA R21, R15.reuse, R26, R21 ;  /* 0x0000001a0f157223 */ /* 0x040fe20000000015 */
[----:B------:R-:W-:Y:S02]  /*a130*/  IMAD.MOV.U32 R26, RZ, RZ, R24 ;  /* 0x000000ffff1a7224 */ /* 0x000fe400078e0018 */
        /* <DEDUP_REMOVED lines=15> */
.L_x_103:
        /* <DEDUP_REMOVED lines=33> */
[----:B------:R-:W-:Y:S02]  /*a440*/  LEA.HI R26, R28, R27, RZ, 0x1 ;  /* 0x0000001b1c1a7211 */ /* 0x000fe400078f08ff */
        /* <DEDUP_REMOVED lines=10> */
.L_x_102:
[----:B------:R-:W-:Y:S05]  /*a4f0*/  BSYNC.RECONVERGENT B0 ;  /* 0x0000000000007941 */ /* 0x000fea0003800200 */
.L_x_101:
[----:B------:R-:W-:Y:S01]  /*a500*/  LOP3.LUT R21, R26, 0x1, RZ, 0xc0, !PT ;  /* 0x000000011a157812 */ /* 0x000fe200078ec0ff */
[----:B------:R-:W-:Y:S01]  /*a510*/  FMUL R15, R14, R14 ;  /* 0x0000000e0e0f7220 */ /* 0x000fe20000400000 */
[----:B------:R-:W-:Y:S01]  /*a520*/  VIADD R26, R26, 0x1 ;  /* 0x000000011a1a7836 */ /* 0x000fe20000000000 */
[----:B------:R0:W5:Y:S01]  /*a530*/  LDG.E R20, desc[UR6][R12.64] ;  /* 0x000000060c147981 */ /* 0x000162000c1e1900 */
[----:B------:R-:W-:Y:S01]  /*a540*/  ISETP.NE.U32.AND P0, PT, R21, 0x1, PT ;  /* 0x000000011500780c */ /* 0x000fe20003f05070 */
[----:B------:R-:W-:Y:S01]  /*a550*/  FFMA R27, R15, R0, -0.0013887860113754868507 ;  /* 0xbab607ed0f1b7423 */ /* 0x000fe20000000000 */
[----:B------:R-:W-:Y:S01]  /*a560*/  IMAD.MOV.U32 R21, RZ, RZ, 0x3c0885e4 ;  /* 0x3c0885e4ff157424 */ /* 0x000fe200078e00ff */
[----:B------:R-:W-:Y:S01]  /*a570*/  LOP3.LUT P1, RZ, R26, 0x2, RZ, 0xc0, !PT ;  /* 0x000000021aff7812 */ /* 0x000fe2000782c0ff */
[----:B------:R-:W-:Y:S02]  /*a580*/  BSSY.RECONVERGENT B0, `(.L_x_104) ;  /* 0x0000049000007945 */ /* 0x000fe40003800200 */
[----:B------:R-:W-:-:S02]  /*a590*/  FSEL R26, R27, -0.00019574658654164522886, P0 ;  /* 0xb94d41531b1a7808 */ /* 0x000fc40000000000 */
[----:B------:R-:W-:Y:S02]  /*a5a0*/  FSEL R28, R21, 0.041666727513074874878, !P0 ;  /* 0x3d2aaabb151c7808 */ /* 0x000fe40004000000 */
[----:B0-----:R-:W-:Y:S02]  /*a5b0*/  FSEL R13, -R5, -0.4999999701976776123, !P0 ;  /* 0xbeffffff050d7808 */ /* 0x001fe40004000100 */
[----:B------:R-:W-:Y:S01]  /*a5c0*/  FSEL R12, R14, 1, !P0 ;  /* 0x3f8000000e0c7808 */ /* 0x000fe20004000000 */
[----:B------:R-:W-:Y:S01]  /*a5d0*/  FFMA R26, R15, R26, R28 ;  /* 0x0000001a0f1a7223 */ /* 0x000fe2000000001c */
[----:B------:R-:W-:-:S03]  /*a5e0*/  FSETP.GE.AND P0, PT, |R11|, 105615, PT ;  /* 0x47ce47800b00780b */ /* 0x000fc60003f06200 */
[C---:B------:R-:W-:Y:S01]  /*a5f0*/  FFMA R13, R15.reuse, R26, R13 ;  /* 0x0000001a0f0d7223 */ /* 0x040fe2000000000d */
[----:B------:R-:W-:-:S04]  /*a600*/  FFMA R15, R15, R12, RZ ;  /* 0x0000000c0f0f7223 */ /* 0x000fc800000000ff */
[----:B------:R-:W-:-:S04]  /*a610*/  FFMA R12, R15, R13, R12 ;  /* 0x0000000d0f0c7223 */ /* 0x000fc8000000000c */
[----:B------:R-:W-:-:S04]  /*a620*/  @P1 FADD R12, RZ, -R12 ;  /* 0x8000000cff0c1221 */ /* 0x000fc80000000000 */
[----:B-----5:R-:W-:-:S04]  /*a630*/  FMUL R12, R7, R12 ;  /* 0x0000000c070c7220 */ /* 0x020fc80000400000 */
[----:B------:R-:W-:-:S04]  /*a640*/  FFMA R13, -R3, R10, -R12 ;  /* 0x0000000a030d7223 */ /* 0x000fc8000000090c */
[----:B------:R-:W-:Y:S01]  /*a650*/  FADD R13, R6, R13 ;  /* 0x0000000d060d7221 */ /* 0x000fe20000000000 */
[----:B------:R-:W-:-:S03]  /*a660*/  IMAD.MOV.U32 R6, RZ, RZ, R23 ;  /* 0x000000ffff067224 */ /* 0x000fc600078e0017 */
[----:B------:R-:W-:Y:S01]  /*a670*/  FMUL R27, R13, R8 ;  /* 0x000000080d1b7220 */ /* 0x000fe20000400000 */
        /* <DEDUP_REMOVED lines=13> */
.L_x_106:
        /* <DEDUP_REMOVED lines=38> */
[----:B------:R-:W1:Y:S01]  /*a9b0*/  I2F.F64.S64 R12, R12 ;  /* 0x0000000c000c7312 */ /* 0x000e620000301c00 */
[----:B------:R-:W-:-:S04]  /*a9c0*/  IMAD.MOV R6, RZ, RZ, -R8 ;  /* 0x000000ffff067224 */ /* 0x000fc800078e0a08 */
[----:B------:R-:W-:Y:S01]  /*a9d0*/  @!P1 IMAD.MOV.U32 R8, RZ, RZ, R6 ;  /* 0x000000ffff089224 */ /* 0x000fe200078e0006 */
[----:B-1----:R-:W-:-:S10]  /*a9e0*/  DMUL R14, R12, UR4 ;  /* 0x000000040c0e7c28 */ /* 0x002fd40008000000 */
[----:B------:R-:W1:Y:S02]  /*a9f0*/  F2F.F32.F64 R14, R14 ;  /* 0x0000000e000e7310 */ /* 0x000e640000301000 */
[----:B01----:R-:W-:-:S07]  /*aa00*/  FSEL R6, -R14, R14, !P0 ;  /* 0x0000000e0e067208 */ /* 0x003fce0004000100 */
.L_x_105:
[----:B------:R-:W-:Y:S05]  /*aa10*/  BSYNC.RECONVERGENT B0 ;  /* 0x0000000000007941 */ /* 0x000fea0003800200 */
.L_x_104:
[----:B------:R-:W-:Y:S01]  /*aa20*/  FMUL R13, R6, R6 ;  /* 0x00000006060d7220 */ /* 0x000fe20000400000 */
[----:B------:R-:W-:Y:S01]  /*aa30*/  LOP3.LUT R12, R8, 0x1, RZ, 0xc0, !PT ;  /* 0x00000001080c7812 */ /* 0x000fe200078ec0ff */
[----:B------:R-:W-:Y:S02]  /*aa40*/  BSSY.RECONVERGENT B0, `(.L_x_107) ;  /* 0x000004a000007945 */ /* 0x000fe40003800200 */
[----:B------:R-:W-:Y:S01]  /*aa50*/  FFMA R10, R13, R0, -0.0013887860113754868507 ;  /* 0xbab607ed0d0a7423 */ /* 0x000fe20000000000 */
[----:B------:R-:W-:Y:S01]  /*aa60*/  ISETP.NE.U32.AND P0, PT, R12, 0x1, PT ;  /* 0x000000010c00780c */ /* 0x000fe20003f05070 */
[----:B------:R-:W-:-:S03]  /*aa70*/  VIADD R12, R8, 0x1 ;  /* 0x00000001080c7836 */ /* 0x000fc60000000000 */
[----:B------:R-:W-:Y:S02]  /*aa80*/  FSEL R10, R10, -0.00019574658654164522886, P0 ;  /* 0xb94d41530a0a7808 */ /* 0x000fe40000000000 */
[----:B------:R-:W-:Y:S02]  /*aa90*/  FSEL R8, R21, 0.041666727513074874878, !P0 ;  /* 0x3d2aaabb15087808 */ /* 0x000fe40004000000 */
[----:B------:R-:W-:Y:S02]  /*aaa0*/  LOP3.LUT P1, RZ, R12, 0x2, RZ, 0xc0, !PT ;  /* 0x000000020cff7812 */ /* 0x000fe4000782c0ff */
[----:B------:R-:W-:Y:S01]  /*aab0*/  FSEL R6, R6, 1, !P0 ;  /* 0x3f80000006067808 */ /* 0x000fe20004000000 */
[----:B------:R-:W-:Y:S01]  /*aac0*/  FFMA R8, R13, R10, R8 ;  /* 0x0000000a0d087223 */ /* 0x000fe20000000008 */
[----:B------:R-:W-:Y:S01]  /*aad0*/  FSEL R29, -R5, -0.4999999701976776123, !P0 ;  /* 0xbeffffff051d7808 */ /* 0x000fe20004000100 */
[----:B------:R-:W-:Y:S01]  /*aae0*/  IMAD.MOV.U32 R10, RZ, RZ, R23 ;  /* 0x000000ffff0a7224 */ /* 0x000fe200078e0017 */
[----:B------:R-:W-:Y:S01]  /*aaf0*/  FSETP.GE.AND P0, PT, |R11|, 105615, PT ;  /* 0x47ce47800b00780b */ /* 0x000fe20003f06200 */
[----:B------:R-:W-:-:S02]  /*ab00*/  FFMA R15, R13, R6, RZ ;  /* 0x000000060d0f7223 */ /* 0x000fc400000000ff */
        /* <DEDUP_REMOVED lines=17> */
.L_x_109:
        /* <DEDUP_REMOVED lines=42> */
[----:B------:R-:W0:Y:S02]  /*aec0*/  F2F.F32.F64 R14, R14 ;  /* 0x0000000e000e7310 */ /* 0x000e240000301000 */
[----:B0-----:R-:W-:-:S07]  /*aed0*/  FSEL R10, -R14, R14, !P0 ;  /* 0x0000000e0e0a7208 */ /* 0x001fce0004000100 */
.L_x_108:
[----:B------:R-:W-:Y:S05]  /*aee0*/  BSYNC.RECONVERGENT B0 ;  /* 0x0000000000007941 */ /* 0x000fea0003800200 */
.L_x_107:
[----:B------:R-:W-:Y:S01]  /*aef0*/  LOP3.LUT R6, R8, 0x1, RZ, 0xc0, !PT ;  /* 0x0000000108067812 */ /* 0x000fe200078ec0ff */
[----:B------:R-:W-:Y:S01]  /*af00*/  FMUL R13, R10, R10 ;  /* 0x0000000a0a0d7220 */ /* 0x000fe20000400000 */
[----:B------:R-:W-:Y:S01]  /*af10*/  LOP3.LUT P1, RZ, R8, 0x2, RZ, 0xc0, !PT ;  /* 0x0000000208ff7812 */ /* 0x000fe2000782c0ff */
[----:B------:R-:W-:Y:S01]  /*af20*/  IMAD.MOV.U32 R8, RZ, RZ, 0x3effffff ;  /* 0x3effffffff087424 */ /* 0x000fe200078e00ff */
[----:B------:R-:W-:Y:S01]  /*af30*/  ISETP.NE.U32.AND P0, PT, R6, 0x1, PT ;  /* 0x000000010600780c */ /* 0x000fe20003f05070 */
[----:B------:R-:W-:Y:S01]  /*af40*/  FFMA R12, R13, R0, -0.0013887860113754868507 ;  /* 0xbab607ed0d0c7423 */ /* 0x000fe20000000000 */
[----:B------:R-:W-:Y:S01]  /*af50*/  IMAD.MOV.U32 R6, RZ, RZ, 0x3d2aaabb ;  /* 0x3d2aaabbff067424 */ /* 0x000fe200078e00ff */
[----:B------:R-:W-:Y:S01]  /*af60*/  BSSY.RECONVERGENT B0, `(.L_x_110) ;  /* 0x0000047000007945 */ /* 0x000fe20003800200 */
[----:B------:R-:W-:Y:S02]  /*af70*/  FSEL R15, -R8, -0.16666662693023681641, !P0 ;  /* 0xbe2aaaa8080f7808 */ /* 0x000fe40004000100 */
[----:B------:R-:W-:-:S02]  /*af80*/  FSEL R12, R12, -0.00019574658654164522886, !P0 ;  /* 0xb94d41530c0c7808 */ /* 0x000fc40004000000 */
[----:B------:R-:W-:Y:S02]  /*af90*/  FSEL R14, R6, 0.0083327032625675201416, !P0 ;  /* 0x3c0885e4060e7808 */ /* 0x000fe40004000000 */
[----:B------:R-:W-:Y:S02]  /*afa0*/  FSEL R10, R10, 1, P0 ;  /* 0x3f8000000a0a7808 */ /* 0x000fe40000000000 */
[----:B------:R-:W-:Y:S01]  /*afb0*/  FSETP.GE.AND P0, PT, |R11|, 105615, PT ;  /* 0x47ce47800b00780b */ /* 0x000fe20003f06200 */
[----:B------:R-:W-:-:S04]  /*afc0*/  FFMA R12, R13, R12, R14 ;  /* 0x0000000c0d0c7223 */ /* 0x000fc8000000000e */
[C---:B------:R-:W-:Y:S01]  /*afd0*/  FFMA R12, R13.reuse, R12, R15 ;  /* 0x0000000c0d0c7223 */ /* 0x040fe2000000000f */
[----:B------:R-:W-:-:S04]  /*afe0*/  FFMA R13, R13, R10, RZ ;  /* 0x0000000a0d0d7223 */ /* 0x000fc800000000ff */
[----:B------:R-:W-:-:S04]  /*aff0*/  FFMA R10, R13, R12, R10 ;  /* 0x0000000c0d0a7223 */ /* 0x000fc8000000000a */
[----:B------:R-:W-:-:S04]  /*b000*/  @P1 FADD R10, RZ, -R10 ;  /* 0x8000000aff0a1221 */ /* 0x000fc80000000000 */
[----:B------:R-:W-:Y:S01]  /*b010*/  FFMA R25, -R25, R10, R22 ;  /* 0x0000000a19197223 */ /* 0x000fe20000000116 */
        /* <DEDUP_REMOVED lines=15> */
.L_x_112:
        /* <DEDUP_REMOVED lines=44> */
.L_x_111:
[----:B------:R-:W-:Y:S05]  /*b3d0*/  BSYNC.RECONVERGENT B0 ;  /* 0x0000000000007941 */ /* 0x000fea0003800200 */
.L_x_110:
        /* <DEDUP_REMOVED lines=11> */
[----:B------:R-:W-:Y:S02]  /*b490*/  FSEL R29, -R5, -0.4999999701976776123, !P0 ;  /* 0xbeffffff051d7808 */ /* 0x000fe40004000100 */
[----:B------:R-:W-:Y:S01]  /*b4a0*/  FSETP.GE.AND P0, PT, |R11|, 105615, PT ;  /* 0x47ce47800b00780b */ /* 0x000fe20003f06200 */
[----:B------:R-:W-:-:S02]  /*b4b0*/  FFMA R15, R13, R2, RZ ;  /* 0x000000020d0f7223 */ /* 0x000fc400000000ff */
[----:B------:R-:W-:-:S04]  /*b4c0*/  FFMA R10, R13, R10, R29 ;  /* 0x0000000a0d0a7223 */ /* 0x000fc8000000001d */
[----:B------:R-:W-:Y:S01]  /*b4d0*/  FFMA R15, R15, R10, R2 ;  /* 0x0000000a0f0f7223 */ /* 0x000fe20000000002 */
[----:B------:R-:W-:Y:S02]  /*b4e0*/  IMAD.MOV.U32 R10, RZ, RZ, R24 ;  /* 0x000000ffff0a7224 */ /* 0x000fe400078e0018 */
[----:B------:R-:W-:Y:S02]  /*b4f0*/  IMAD.MOV.U32 R2, RZ, RZ, R23 ;  /* 0x000000ffff027224 */ /* 0x000fe400078e0017 */
        /* <DEDUP_REMOVED lines=14> */
.L_x_115:
        /* <DEDUP_REMOVED lines=44> */
.L_x_114:
[----:B------:R-:W-:Y:S05]  /*b8a0*/  BSYNC.RECONVERGENT B0 ;  /* 0x0000000000007941 */ /* 0x000fea0003800200 */
.L_x_113:
[----:B------:R-:W-:Y:S01]  /*b8b0*/  FMUL R13, R2, R2 ;  /* 0x00000002020d7220 */ /* 0x000fe20000400000 */
[C---:B------:R-:W-:Y:S01]  /*b8c0*/  LOP3.LUT R14, R10.reuse, 0x1, RZ, 0xc0, !PT ;  /* 0x000000010a0e7812 */ /* 0x040fe200078ec0ff */
[----:B------:R-:W-:Y:S01]  /*b8d0*/  BSSY.RECONVERGENT B0, `(.L_x_116) ;  /* 0x000004a000007945 */ /* 0x000fe20003800200 */
[----:B------:R-:W-:Y:S01]  /*b8e0*/  LOP3.LUT P1, RZ, R10, 0x2, RZ, 0xc0, !PT ;  /* 0x000000020aff7812 */ /* 0x000fe2000782c0ff */
[----:B------:R-:W-:Y:S01]  /*b8f0*/  FFMA R12, R13, R0, -0.0013887860113754868507 ;  /* 0xbab607ed0d0c7423 */ /* 0x000fe20000000000 */
[----:B------:R-:W-:-:S04]  /*b900*/  ISETP.NE.U32.AND P0, PT, R14, 0x1, PT ;  /* 0x000000010e00780c */ /* 0x000fc80003f05070 */
[----:B------:R-:W-:Y:S02]  /*b910*/  FSEL R12, R12, -0.00019574658654164522886, !P0 ;  /* 0xb94d41530c0c7808 */ /* 0x000fe40004000000 */
[----:B------:R-:W-:Y:S02]  /*b920*/  FSEL R14, R6, 0.0083327032625675201416, !P0 ;  /* 0x3c0885e4060e7808 */ /* 0x000fe40004000000 */
        /* <DEDUP_REMOVED lines=8> */
[----:B------:R-:W-:Y:S01]  /*b9b0*/  FFMA R18, -R19, R2, R18 ;  /* 0x0000000213127223 */ /* 0x000fe20000000112 */
[----:B------:R-:W-:-:S03]  /*b9c0*/  IMAD.MOV.U32 R2, RZ, RZ, R24 ;  /* 0x000000ffff027224 */ /* 0x000fc600078e0018 */
[----:B------:R-:W-:Y:S01]  /*b9d0*/  FFMA R25, R4, R18, R25 ;  /* 0x0000001204197223 */ /* 0x000fe20000000019 */
        /* <DEDUP_REMOVED lines=13> */
.L_x_118:
        /* <DEDUP_REMOVED lines=44> */
.L_x_117:
[----:B------:R-:W-:Y:S05]  /*bd70*/  BSYNC.RECONVERGENT B0 ;  /* 0x0000000000007941 */ /* 0x000fea0003800200 */
.L_x_116:
[----:B------:R-:W-:Y:S01]  /*bd80*/  LOP3.LUT R10, R2, 0x1, RZ, 0xc0, !PT ;  /* 0x00000001020a7812 */ /* 0x000fe200078ec0ff */
[----:B------:R-:W-:Y:S01]  /*bd90*/  FMUL R13, R4, R4 ;  /* 0x00000004040d7220 */ /* 0x000fe20000400000 */
[----:B------:R-:W-:Y:S01]  /*bda0*/  VIADD R2, R2, 0x1 ;  /* 0x0000000102027836 */ /* 0x000fe20000000000 */
[----:B------:R-:W-:Y:S01]  /*bdb0*/  BSSY.RECONVERGENT B0, `(.L_x_119) ;  /* 0x0000047000007945 */ /* 0x000fe20003800200 */
[----:B------:R-:W-:Y:S01]  /*bdc0*/  ISETP.NE.U32.AND P0, PT, R10, 0x1, PT ;  /* 0x000000010a00780c */ /* 0x000fe20003f05070 */
[----:B------:R-:W-:Y:S02]  /*bdd0*/  FFMA R10, R13, R0, -0.0013887860113754868507 ;  /* 0xbab607ed0d0a7423 */ /* 0x000fe40000000000 */
[----:B------:R-:W-:Y:S02]  /*bde0*/  LOP3.LUT P1, RZ, R2, 0x2, RZ, 0xc0, !PT ;  /* 0x0000000202ff7812 */ /* 0x000fe4000782c0ff */
[----:B------:R-:W-:Y:S02]  /*bdf0*/  FSEL R12, R21, 0.041666727513074874878, !P0 ;  /* 0x3d2aaabb150c7808 */ /* 0x000fe40004000000 */
[----:B------:R-:W-:-:S02]  /*be00*/  FSEL R10, R10, -0.00019574658654164522886, P0 ;  /* 0xb94d41530a0a7808 */ /* 0x000fc40000000000 */
[----:B------:R-:W-:Y:S02]  /*be10*/  FSEL R2, R4, 1, !P0 ;  /* 0x3f80000004027808 */ /* 0x000fe40004000000 */
[----:B------:R-:W-:Y:S01]  /*be20*/  FSEL R15, -R5, -0.4999999701976776123, !P0 ;  /* 0xbeffffff050f7808 */ /* 0x000fe20004000100 */
        /* <DEDUP_REMOVED lines=19> */
.L_x_121:
        /* <DEDUP_REMOVED lines=29> */
[C---:B------:R-:W-:Y:S01]  /*c130*/  SHF.L.W.U32.HI R24, R3.reuse, 0x2, R4 ;  /* 0x0000000203187819 */ /* 0x040fe20000010e04 */
[----:B------:R-:W-:-:S03]  /*c140*/  IMAD.SHL.U32 R3, R3, 0x4, RZ ;  /* 0x0000000403037824 */ /* 0x000fc600078e00ff */
[----:B------:R-:W-:Y:S02]  /*c150*/  SHF.R.S32.HI R5, RZ, 0x1f, R24 ;  /* 0x0000001fff057819 */ /* 0x000fe40000011418 */
[----:B------:R-:W-:Y:S02]  /*c160*/  LOP3.LUT R11, R24, R11, RZ, 0x3c, !PT ;  /* 0x0000000b180b7212 */ /* 0x000fe400078e3cff */
[C---:B------:R-:W-:Y:S02]  /*c170*/  LOP3.LUT R2, R5.reuse, R3, RZ, 0x3c, !PT ;  /* 0x0000000305027212 */ /* 0x040fe400078e3cff */
[----:B------:R-:W-:Y:S02]  /*c180*/  LOP3.LUT R3, R5, R24, RZ, 0x3c, !PT ;  /* 0x0000001805037212 */ /* 0x000fe400078e3cff */
[----:B------:R-:W-:Y:S02]  /*c190*/  SHF.R.U32.HI R5, RZ, 0x1e, R4 ;  /* 0x0000001eff057819 */ /* 0x000fe40000011604 */
[----:B------:R-:W-:-:S02]  /*c1a0*/  ISETP.GE.AND P0, PT, R11, RZ, PT ;  /* 0x000000ff0b00720c */ /* 0x000fc40003f06270 */
[----:B------:R-:W1:Y:S01]  /*c1b0*/  I2F.F64.S64 R2, R2 ;  /* 0x0000000200027312 */ /* 0x000e620000301c00 */
[----:B------:R-:W-:-:S05]  /*c1c0*/  LEA.HI R24, R24, R5, RZ, 0x1 ;  /* 0x0000000518187211 */ /* 0x000fca00078f08ff */
[----:B------:R-:W-:-:S04]  /*c1d0*/  IMAD.MOV R4, RZ, RZ, -R24 ;  /* 0x000000ffff047224 */ /* 0x000fc800078e0a18 */
[----:B------:R-:W-:Y:S01]  /*c1e0*/  @!P1 IMAD.MOV.U32 R24, RZ, RZ, R4 ;  /* 0x000000ffff189224 */ /* 0x000fe200078e0004 */
[----:B-1----:R-:W-:-:S10]  /*c1f0*/  DMUL R14, R2, UR4 ;  /* 0x00000004020e7c28 */ /* 0x002fd40008000000 */
[----:B------:R-:W1:Y:S02]  /*c200*/  F2F.F32.F64 R14, R14 ;  /* 0x0000000e000e7310 */ /* 0x000e640000301000 */
[----:B01----:R-:W-:-:S07]  /*c210*/  FSEL R23, -R14, R14, !P0 ;  /* 0x0000000e0e177208 */ /* 0x003fce0004000100 */
.L_x_120:
[----:B------:R-:W-:Y:S05]  /*c220*/  BSYNC.RECONVERGENT B0 ;  /* 0x0000000000007941 */ /* 0x000fea0003800200 */
.L_x_119:
[----:B------:R-:W-:Y:S01]  /*c230*/  FMUL R2, R23, R23 ;  /* 0x0000001717027220 */ /* 0x000fe20000400000 */
[C---:B------:R-:W-:Y:S02]  /*c240*/  LOP3.LUT R3, R24.reuse, 0x1, RZ, 0xc0, !PT ;  /* 0x0000000118037812 */ /* 0x040fe400078ec0ff */
[----:B------:R-:W-:Y:S01]  /*c250*/  LOP3.LUT P1, RZ, R24, 0x2, RZ, 0xc0, !PT ;  /* 0x0000000218ff7812 */ /* 0x000fe2000782c0ff */
[----:B------:R-:W-:Y:S01]  /*c260*/  FFMA R0, R2, R0, -0.0013887860113754868507 ;  /* 0xbab607ed02007423 */ /* 0x000fe20000000000 */
[----:B------:R-:W-:-:S04]  /*c270*/  ISETP.NE.U32.AND P0, PT, R3, 0x1, PT ;  /* 0x000000010300780c */ /* 0x000fc80003f05070 */
[----:B------:R-:W-:Y:S02]  /*c280*/  FSEL R5, R6, 0.0083327032625675201416, !P0 ;  /* 0x3c0885e406057808 */ /* 0x000fe40004000000 */
[----:B------:R-:W-:Y:S02]  /*c290*/  FSEL R3, R0, -0.00019574658654164522886, !P0 ;  /* 0xb94d415300037808 */ /* 0x000fe40004000000 */
[----:B------:R-:W-:Y:S02]  /*c2a0*/  FSEL R23, R23, 1, P0 ;  /* 0x3f80000017177808 */ /* 0x000fe40000000000 */
[----:B------:R-:W-:Y:S01]  /*c2b0*/  FSEL R8, -R8, -0.16666662693023681641, !P0 ;  /* 0xbe2aaaa808087808 */ /* 0x000fe20004000100 */
[C---:B------:R-:W-:Y:S02]  /*c2c0*/  FFMA R3, R2.reuse, R3, R5 ;  /* 0x0000000302037223 */ /* 0x040fe40000000005 */
[C---:B------:R-:W-:Y:S02]  /*c2d0*/  FFMA R0, R2.reuse, R23, RZ ;  /* 0x0000001702007223 */ /* 0x040fe400000000ff */
[----:B------:R-:W-:-:S04]  /*c2e0*/  FFMA R3, R2, R3, R8 ;  /* 0x0000000302037223 */ /* 0x000fc80000000008 */
[----:B------:R-:W-:-:S04]  /*c2f0*/  FFMA R0, R0, R3, R23 ;  /* 0x0000000300007223 */ /* 0x000fc80000000017 */
[----:B------:R-:W-:-:S04]  /*c300*/  @P1 FADD R0, RZ, -R0 ;  /* 0x80000000ff001221 */ /* 0x000fc80000000000 */
[----:B------:R-:W-:-:S04]  /*c310*/  FFMA R12, -R7, R0, R12 ;  /* 0x00000000070c7223 */ /* 0x000fc8000000010c */
[----:B------:R-:W-:-:S04]  /*c320*/  FADD R12, R25, R12 ;  /* 0x0000000c190c7221 */ /* 0x000fc80000000000 */
[----:B------:R-:W-:-:S04]  /*c330*/  FMUL R9, R12, R9 ;  /* 0x000000090c097220 */ /* 0x000fc80000400000 */
[----:B------:R-:W-:-:S04]  /*c340*/  FMUL R0, R20, R9 ;  /* 0x0000000914007220 */ /* 0x000fc80000400000 */
[----:B------:R-:W-:-:S05]  /*c350*/  FFMA R27, R27, R20, R0 ;  /* 0x000000141b1b7223 */ /* 0x000fca0000000000 */
[----:B------:R-:W-:Y:S01]  /*c360*/  REDG.E.ADD.F32.FTZ.RN.STRONG.GPU desc[UR6][R16.64+0x18], R27 ;  /* 0x0000181b100079a6 */ /* 0x000fe2000c12f306 */
[----:B------:R-:W-:Y:S05]  /*c370*/  EXIT ;  /* 0x000000000000794d */ /* 0x000fea0003800000 */
        .weak           $__internal_0_$__cuda_sm3x_div_rn_noftz_f32_slowpath
        .type           $__internal_0_$__cuda_sm3x_div_rn_noftz_f32_slowpath,@function
        .size           $__internal_0_$__cuda_sm3x_div_rn_noftz_f32_slowpath,(.L_x_192 - $__internal_0_$__cuda_sm3x_div_rn_noftz_f32_slowpath)
$__internal_0_$__cuda_sm3x_div_rn_noftz_f32_slowpath:
[--C-:B------:R-:W-:Y:S01]  /*c380*/  SHF.R.U32.HI R8, RZ, 0x17, R11.reuse ;  /* 0x00000017ff087819 */ /* 0x100fe2000001160b */
[----:B------:R-:W-:Y:S01]  /*c390*/  BSSY.RECONVERGENT B1, `(.L_x_122) ;  /* 0x0000063000017945 */ /* 0x000fe20003800200 */
[----:B------:R-:W-:Y:S01]  /*c3a0*/  SHF.R.U32.HI R7, RZ, 0x17, R4 ;  /* 0x00000017ff077819 */ /* 0x000fe20000011604 */
[----:B------:R-:W-:Y:S01]  /*c3b0*/  IMAD.MOV.U32 R9, RZ, RZ, R11 ;  /* 0x000000ffff097224 */ /* 0x000fe200078e000b */
[----:B------:R-:W-:Y:S02]  /*c3c0*/  LOP3.LUT R8, R8, 0xff, RZ, 0xc0, !PT ;  /* 0x000000ff08087812 */ /* 0x000fe400078ec0ff */
[----:B------:R-:W-:-:S03]  /*c3d0*/  LOP3.LUT R15, R7, 0xff, RZ, 0xc0, !PT ;  /* 0x000000ff070f7812 */ /* 0x000fc600078ec0ff */
[----:B------:R-:W-:Y:S02]  /*c3e0*/  VIADD R14, R8, 0xffffffff ;  /* 0xffffffff080e7836 */ /* 0x000fe40000000000 */
[----:B------:R-:W-:-:S03]  /*c3f0*/  VIADD R10, R15, 0xffffffff ;  /* 0xffffffff0f0a7836 */ /* 0x000fc60000000000 */
[----:B------:R-:W-:-:S04]  /*c400*/  ISETP.GT.U32.AND P0, PT, R14, 0xfd, PT ;  /* 0x000000fd0e00780c */ /* 0x000fc80003f04070 */
[----:B------:R-:W-:-:S13]  /*c410*/  ISETP.GT.U32.OR P0, PT, R10, 0xfd, P0 ;  /* 0x000000fd0a00780c */ /* 0x000fda0000704470 */
[----:B------:R-:W-:Y:S01]  /*c420*/  @!P0 IMAD.MOV.U32 R7, RZ, RZ, RZ ;  /* 0x000000ffff078224 */ /* 0x000fe200078e00ff */
[----:B------:R-:W-:Y:S06]  /*c430*/  @!P0 BRA `(.L_x_123) ;  /* 0x00000000005c8947 */ /* 0x000fec0003800000 */
[----:B------:R-:W-:Y:S02]  /*c440*/  FSETP.GTU.FTZ.AND P0, PT, |R4|, +INF , PT ;  /* 0x7f8000000400780b */ /* 0x000fe40003f1c200 */
[----:B------:R-:W-:-:S04]  /*c450*/  FSETP.GTU.FTZ.AND P1, PT, |R11|, +INF , PT ;  /* 0x7f8000000b00780b */ /* 0x000fc80003f3c200 */
[----:B------:R-:W-:-:S13]  /*c460*/  PLOP3.LUT P0, PT, P0, P1, PT, 0xf8, 0x8f ;  /* 0x00000000008f781c */ /* 0x000fda0000703f70 */
[----:B------:R-:W-:Y:S05]  /*c470*/  @P0 BRA `(.L_x_124) ;  /* 0x00000004004c0947 */ /* 0x000fea0003800000 */
[----:B------:R-:W-:-:S13]  /*c480*/  LOP3.LUT P0, RZ, R9, 0x7fffffff, R4, 0xc8, !PT ;  /* 0x7fffffff09ff7812 */ /* 0x000fda000780c804 */
[----:B------:R-:W-:Y:S05]  /*c490*/  @!P0 BRA `(.L_x_125) ;  /* 0x00000004003c8947 */ /* 0x000fea0003800000 */
[C---:B------:R-:W-:Y:S02]  /*c4a0*/  FSETP.NEU.FTZ.AND P1, PT, |R4|.reuse, +INF , PT ;  /* 0x7f8000000400780b */ /* 0x040fe40003f3d200 */
[----:B------:R-:W-:Y:S02]  /*c4b0*/  FSETP.NEU.FTZ.AND P2, PT, |R11|, +INF , PT ;  /* 0x7f8000000b00780b */ /* 0x000fe40003f5d200 */
[----:B------:R-:W-:-:S11]  /*c4c0*/  FSETP.NEU.FTZ.AND P0, PT, |R4|, +INF , PT ;  /* 0x7f8000000400780b */ /* 0x000fd60003f1d200 */
[----:B------:R-:W-:Y:S05]  /*c4d0*/  @!P2 BRA !P1, `(.L_x_125) ;  /* 0x00000004002ca947 */ /* 0x000fea0004800000 */
[----:B------:R-:W-:-:S04]  /*c4e0*/  LOP3.LUT P1, RZ, R4, 0x7fffffff, RZ, 0xc0, !PT ;  /* 0x7fffffff04ff7812 */ /* 0x000fc8000782c0ff */
[----:B------:R-:W-:-:S13]  /*c4f0*/  PLOP3.LUT P1, PT, P2, P1, PT, 0x2f, 0xf2 ;  /* 0x0000000000f2781c */ /* 0x000fda0001722577 */
[----:B------:R-:W-:Y:S05]  /*c500*/  @P1 BRA `(.L_x_126) ;  /* 0x0000000400181947 */ /* 0x000fea0003800000 */
[----:B------:R-:W-:-:S04]  /*c510*/  LOP3.LUT P1, RZ, R9, 0x7fffffff, RZ, 0xc0, !PT ;  /* 0x7fffffff09ff7812 */ /* 0x000fc8000782c0ff */
[----:B------:R-:W-:-:S13]  /*c520*/  PLOP3.LUT P0, PT, P0, P1, PT, 0x2f, 0xf2 ;  /* 0x0000000000f2781c */ /* 0x000fda0000702577 */
[----:B------:R-:W-:Y:S05]  /*c530*/  @P0 BRA `(.L_x_127) ;  /* 0x0000000400000947 */ /* 0x000fea0003800000 */
[----:B------:R-:W-:Y:S02]  /*c540*/  ISETP.GE.AND P0, PT, R10, RZ, PT ;  /* 0x000000ff0a00720c */ /* 0x000fe40003f06270 */
[----:B------:R-:W-:-:S11]  /*c550*/  ISETP.GE.AND P1, PT, R14, RZ, PT ;  /* 0x000000ff0e00720c */ /* 0x000fd60003f26270 */
[----:B------:R-:W-:Y:S02]  /*c560*/  @P0 IMAD.MOV.U32 R7, RZ, RZ, RZ ;  /* 0x000000ffff070224 */ /* 0x000fe400078e00ff */
[----:B------:R-:W-:Y:S01]  /*c570*/  @!P0 FFMA R4, R4, 1.84467440737095516160e+19, RZ ;  /* 0x5f80000004048823 */ /* 0x000fe200000000ff */
[----:B------:R-:W-:Y:S02]  /*c580*/  @!P0 IMAD.MOV.U32 R7, RZ, RZ, -0x40 ;  /* 0xffffffc0ff078424 */ /* 0x000fe400078e00ff */
[----:B------:R-:W-:Y:S02]  /*c590*/  @!P1 FFMA R9, R11, 1.84467440737095516160e+19, RZ ;  /* 0x5f8000000b099823 */ /* 0x000fe400000000ff */
[----:B------:R-:W-:-:S07]  /*c5a0*/  @!P1 VIADD R7, R7, 0x40 ;  /* 0x0000004007079836 */ /* 0x000fce0000000000 */
.L_x_123:
[----:B------:R-:W-:Y:S01]  /*c5b0*/  LEA R10, R8, 0xc0800000, 0x17 ;  /* 0xc0800000080a7811 */ /* 0x000fe200078eb8ff */
[----:B------:R-:W-:Y:S01]  /*c5c0*/  VIADD R15, R15, 0xffffff81 ;  /* 0xffffff810f0f7836 */ /* 0x000fe20000000000 */
[----:B------:R-:W-:Y:S03]  /*c5d0*/  BSSY.RECONVERGENT B2, `(.L_x_128) ;  /* 0x0000035000027945 */ /* 0x000fe60003800200 */
[----:B------:R-:W-:Y:S02]  /*c5e0*/  IMAD.IADD R10, R9, 0x1, -R10 ;  /* 0x00000001090a7824 */ /* 0x000fe400078e0a0a */
[C---:B------:R-:W-:Y:S02]  /*c5f0*/  IMAD R4, R15.reuse, -0x800000, R4 ;  /* 0xff8000000f047824 */ /* 0x040fe400078e0204 */
[----:B------:R0:W1:Y:S01]  /*c600*/  MUFU.RCP R9, R10 ;  /* 0x0000000a00097308 */ /* 0x0000620000001000 */
[----:B------:R-:W-:Y:S01]  /*c610*/  FADD.FTZ R19, -R10, -RZ ;  /* 0x800000ff0a137221 */ /* 0x000fe20000010100 */
[----:B0-----:R-:W-:-:S05]  /*c620*/  IADD3 R10, PT, PT, R15, 0x7f, -R8 ;  /* 0x0000007f0f0a7810 */ /* 0x001fca0007ffe808 */
[----:B------:R-:W-:Y:S02]  /*c630*/  IMAD.IADD R7, R10, 0x1, R7 ;  /* 0x000000010a077824 */ /* 0x000fe400078e0207 */
[----:B-1----:R-:W-:-:S04]  /*c640*/  FFMA R14, R9, R19, 1 ;  /* 0x3f800000090e7423 */ /* 0x002fc80000000013 */
[----:B------:R-:W-:-:S04]  /*c650*/  FFMA R9, R9, R14, R9 ;  /* 0x0000000e09097223 */ /* 0x000fc80000000009 */
[----:B------:R-:W-:-:S04]  /*c660*/  FFMA R14, R4, R9, RZ ;  /* 0x00000009040e7223 */ /* 0x000fc800000000ff */
[----:B------:R-:W-:-:S04]  /*c670*/  FFMA R18, R19, R14, R4 ;  /* 0x0000000e13127223 */ /* 0x000fc80000000004 */
[----:B------:R-:W-:-:S04]  /*c680*/  FFMA R18, R9, R18, R14 ;  /* 0x0000001209127223 */ /* 0x000fc8000000000e */
[----:B------:R-:W-:-:S04]  /*c690*/  FFMA R19, R19, R18, R4 ;  /* 0x0000001213137223 */ /* 0x000fc80000000004 */
[----:B------:R-:W-:-:S05]  /*c6a0*/  FFMA R4, R9, R19, R18 ;  /* 0x0000001309047223 */ /* 0x000fca0000000012 */
[----:B------:R-:W-:-:S04]  /*c6b0*/  SHF.R.U32.HI R8, RZ, 0x17, R4 ;  /* 0x00000017ff087819 */ /* 0x000fc80000011604 */
[----:B------:R-:W-:-:S05]  /*c6c0*/  LOP3.LUT R8, R8, 0xff, RZ, 0xc0, !PT ;  /* 0x000000ff08087812 */ /* 0x000fca00078ec0ff */
[----:B------:R-:W-:-:S04]  /*c6d0*/  IMAD.IADD R14, R8, 0x1, R7 ;  /* 0x00000001080e7824 */ /* 0x000fc800078e0207 */
[----:B------:R-:W-:-:S05]  /*c6e0*/  VIADD R8, R14, 0xffffffff ;  /* 0xffffffff0e087836 */ /* 0x000fca0000000000 */
[----:B------:R-:W-:-:S13]  /*c6f0*/  ISETP.GE.U32.AND P0, PT, R8, 0xfe, PT ;  /* 0x000000fe0800780c */ /* 0x000fda0003f06070 */
[----:B------:R-:W-:Y:S05]  /*c700*/  @!P0 BRA `(.L_x_129) ;  /* 0x0000000000808947 */ /* 0x000fea0003800000 */
[----:B------:R-:W-:-:S13]  /*c710*/  ISETP.GT.AND P0, PT, R14, 0xfe, PT ;  /* 0x000000fe0e00780c */ /* 0x000fda0003f04270 */
[----:B------:R-:W-:Y:S05]  /*c720*/  @P0 BRA `(.L_x_130) ;  /* 0x00000000006c0947 */ /* 0x000fea0003800000 */
[----:B------:R-:W-:-:S13]  /*c730*/  ISETP.GE.AND P0, PT, R14, 0x1, PT ;  /* 0x000000010e00780c */ /* 0x000fda0003f06270 */
[----:B------:R-:W-:Y:S05]  /*c740*/  @P0 BRA `(.L_x_131) ;  /* 0x0000000000740947 */ /* 0x000fea0003800000 */
[----:B------:R-:W-:Y:S02]  /*c750*/  ISETP.GE.AND P0, PT, R14, -0x18, PT ;  /* 0xffffffe80e00780c */ /* 0x000fe40003f06270 */
[----:B------:R-:W-:-:S11]  /*c760*/  LOP3.LUT R4, R4, 0x80000000, RZ, 0xc0, !PT ;  /* 0x8000000004047812 */ /* 0x000fd600078ec0ff */
[----:B------:R-:W-:Y:S05]  /*c770*/  @!P0 BRA `(.L_x_131) ;  /* 0x0000000000688947 */ /* 0x000fea0003800000 */
[CCC-:B------:R-:W-:Y:S01]  /*c780*/  FFMA.RZ R7, R9.reuse, R19.reuse, R18.reuse ;  /* 0x0000001309077223 */ /* 0x1c0fe2000000c012 */
[-CC-:B------:R-:W-:Y:S01]  /*c790*/  FFMA.RM R8, R9, R19.reuse, R18.reuse ;  /* 0x0000001309087223 */ /* 0x180fe20000004012 */
[C---:B------:R-:W-:Y:S02]  /*c7a0*/  ISETP.NE.AND P2, PT, R14.reuse, RZ, PT ;  /* 0x000000ff0e00720c */ /* 0x040fe40003f45270 */
[C---:B------:R-:W-:Y:S02]  /*c7b0*/  ISETP.NE.AND P1, PT, R14.reuse, RZ, PT ;  /* 0x000000ff0e00720c */ /* 0x040fe40003f25270 */
[----:B------:R-:W-:Y:S01]  /*c7c0*/  LOP3.LUT R10, R7, 0x7fffff, RZ, 0xc0, !PT ;  /* 0x007fffff070a7812 */ /* 0x000fe200078ec0ff */
[----:B------:R-:W-:Y:S01]  /*c7d0*/  FFMA.RP R7, R9, R19, R18 ;  /* 0x0000001309077223 */ /* 0x000fe20000008012 */
[----:B------:R-:W-:Y:S02]  /*c7e0*/  VIADD R9, R14, 0x20 ;  /* 0x000000200e097836 */ /* 0x000fe40000000000 */
[----:B------:R-:W-:Y:S01]  /*c7f0*/  LOP3.LUT R10, R10, 0x800000, RZ, 0xfc, !PT ;  /* 0x008000000a0a7812 */ /* 0x000fe200078efcff */
[----:B------:R-:W-:Y:S01]  /*c800*/  IMAD.MOV R14, RZ, RZ, -R14 ;  /* 0x000000ffff0e7224 */ /* 0x000fe200078e0a0e */
[----:B------:R-:W-:-:S02]  /*c810*/  FSETP.NEU.FTZ.AND P0, PT, R7, R8, PT ;  /* 0x000000080700720b */ /* 0x000fc40003f1d000 */
[----:B------:R-:W-:Y:S02]  /*c820*/  SHF.L.U32 R9, R10, R9, RZ ;  /* 0x000000090a097219 */ /* 0x000fe400000006ff */
[----:B------:R-:W-:Y:S02]  /*c830*/  SEL R7, R14, RZ, P2 ;  /* 0x000000ff0e077207 */ /* 0x000fe40001000000 */
[----:B------:R-:W-:Y:S02]  /*c840*/  ISETP.NE.AND P1, PT, R9, RZ, P1 ;  /* 0x000000ff0900720c */ /* 0x000fe40000f25270 */
[----:B------:R-:W-:Y:S02]  /*c850*/  SHF.R.U32.HI R7, RZ, R7, R10 ;  /* 0x00000007ff077219 */ /* 0x000fe4000001160a */
[----:B------:R-:W-:Y:S02]  /*c860*/  PLOP3.LUT P0, PT, P0, P1, PT, 0xf8, 0x8f ;  /* 0x00000000008f781c */ /* 0x000fe40000703f70 */
[----:B------:R-:W-:-:S02]  /*c870*/  SHF.R.U32.HI R9, RZ, 0x1, R7 ;  /* 0x00000001ff097819 */ /* 0x000fc40000011607 */
[----:B------:R-:W-:-:S04]  /*c880*/  SEL R8, RZ, 0x1, !P0 ;  /* 0x00000001ff087807 */ /* 0x000fc80004000000 */
[----:B------:R-:W-:-:S04]  /*c890*/  LOP3.LUT R8, R8, 0x1, R9, 0xf8, !PT ;  /* 0x0000000108087812 */ /* 0x000fc800078ef809 */
[----:B------:R-:W-:-:S05]  /*c8a0*/  LOP3.LUT R8, R8, R7, RZ, 0xc0, !PT ;  /* 0x0000000708087212 */ /* 0x000fca00078ec0ff */
[----:B------:R-:W-:-:S05]  /*c8b0*/  IMAD.IADD R9, R9, 0x1, R8 ;  /* 0x0000000109097824 */ /* 0x000fca00078e0208 */
[----:B------:R-:W-:Y:S01]  /*c8c0*/  LOP3.LUT R4, R9, R4, RZ, 0xfc, !PT ;  /* 0x0000000409047212 */ /* 0x000fe200078efcff */
[----:B------:R-:W-:Y:S06]  /*c8d0*/  BRA `(.L_x_131) ;  /* 0x0000000000107947 */ /* 0x000fec0003800000 */
.L_x_130:
[----:B------:R-:W-:-:S04]  /*c8e0*/  LOP3.LUT R4, R4, 0x80000000, RZ, 0xc0, !PT ;  /* 0x8000000004047812 */ /* 0x000fc800078ec0ff */
[----:B------:R-:W-:Y:S01]  /*c8f0*/  LOP3.LUT R4, R4, 0x7f800000, RZ, 0xfc, !PT ;  /* 0x7f80000004047812 */ /* 0x000fe200078efcff */
[----:B------:R-:W-:Y:S06]  /*c900*/  BRA `(.L_x_131) ;  /* 0x0000000000047947 */ /* 0x000fec0003800000 */
.L_x_129:
[----:B------:R-:W-:-:S07]  /*c910*/  IMAD R4, R7, 0x800000, R4 ;  /* 0x0080000007047824 */ /* 0x000fce00078e0204 */
.L_x_131:
[----:B------:R-:W-:Y:S05]  /*c920*/  BSYNC.RECONVERGENT B2 ;  /* 0x0000000000027941 */ /* 0x000fea0003800200 */
.L_x_128:
[----:B------:R-:W-:Y:S05]  /*c930*/  BRA `(.L_x_132) ;  /* 0x0000000000207947 */ /* 0x000fea0003800000 */
.L_x_127:
[----:B------:R-:W-:-:S04]  /*c940*/  LOP3.LUT R4, R9, 0x80000000, R4, 0x48, !PT ;  /* 0x8000000009047812 */ /* 0x000fc800078e4804 */
[----:B------:R-:W-:Y:S01]  /*c950*/  LOP3.LUT R4, R4, 0x7f800000, RZ, 0xfc, !PT ;  /* 0x7f80000004047812 */ /* 0x000fe200078efcff */
[----:B------:R-:W-:Y:S06]  /*c960*/  BRA `(.L_x_132) ;  /* 0x0000000000147947 */ /* 0x000fec0003800000 */
.L_x_126:
[----:B------:R-:W-:Y:S01]  /*c970*/  LOP3.LUT R4, R9, 0x80000000, R4, 0x48, !PT ;  /* 0x8000000009047812 */ /* 0x000fe200078e4804 */
[----:B------:R-:W-:Y:S06]  /*c980*/  BRA `(.L_x_132) ;  /* 0x00000000000c7947 */ /* 0x000fec0003800000 */
.L_x_125:
[----:B------:R-:W0:Y:S01]  /*c990*/  MUFU.RSQ R4, -QNAN ;  /* 0xffc0000000047908 */ /* 0x000e220000001400 */
[----:B------:R-:W-:Y:S05]  /*c9a0*/  BRA `(.L_x_132) ;  /* 0x0000000000047947 */ /* 0x000fea0003800000 */
.L_x_124:
[----:B------:R-:W-:-:S07]  /*c9b0*/  FADD.FTZ R4, R4, R11 ;  /* 0x0000000b04047221 */ /* 0x000fce0000010000 */
.L_x_132:
[----:B------:R-:W-:Y:S05]  /*c9c0*/  BSYNC.RECONVERGENT B1 ;  /* 0x0000000000017941 */ /* 0x000fea0003800200 */
.L_x_122:
[----:B------:R-:W-:Y:S02]  /*c9d0*/  IMAD.MOV.U32 R7, RZ, RZ, 0x0 ;  /* 0x00000000ff077424 */ /* 0x000fe400078e00ff */
[----:B0-----:R-:W-:Y:S02]  /*c9e0*/  IMAD.MOV.U32 R8, RZ, RZ, R4 ;  /* 0x000000ffff087224 */ /* 0x001fe400078e0004 */
[----:B------:R-:W-:Y:S05]  /*c9f0*/  RET.REL.NODEC R6 `(_Z14AffineBackwardPKfPKiS0_iS0_S0_PfS3_) ;  /* 0xffffff3406807950 */ /* 0x000fea0003c3ffff */
.L_x_133:
[----:B------:R-:W-:-:S00]  /*ca00*/  BRA `(.L_x_133) ;  /* 0xfffffffc00fc7947 */ /* 0x000fc0000383ffff */
[----:B------:R-:W-:-:S00]  /*ca10*/  NOP ;  /* 0x0000000000007918 */ /* 0x000fc00000000000 */
        /* <DEDUP_REMOVED lines=14> */
.L_x_192:


//--------------------- .text._Z13AffineForwardPKfPKiS0_iPf --------------------------
	.section	.text._Z13AffineForwardPKfPKiS0_iPf,"ax",@progbits
	.align	128
        .global         _Z13AffineForwardPKfPKiS0_iPf
        .type           _Z13AffineForwardPKfPKiS0_iPf,@function
        .size           _Z13AffineForwardPKfPKiS0_iPf,(.L_x_193 - _Z13AffineForwardPKfPKiS0_iPf)
        .other          _Z13AffineForwardPKfPKiS0_iPf,@"STO_CUDA_ENTRY STV_DEFAULT"
_Z13AffineForwardPKfPKiS0_iPf:
.text._Z13AffineForwardPKfPKiS0_iPf:
        /* <DEDUP_REMOVED lines=16> */
[----:B0-----:R-:W-:-:S02]  /*0100*/  IABS R8, R0 ;  /* 0x0000000000087213 */ /* 0x001fc40000000000 */
[-C--:B--2---:R-:W-:Y:S02]  /*0110*/  IABS R14, R3.reuse ;  /* 0x00000003000e7213 */ /* 0x084fe40000000000 */
[----:B------:R-:W-:Y:S02]  /*0120*/  IABS R9, R3 ;  /* 0x0000000300097213 */ /* 0x000fe40000000000 */
[----:B------:R-:W0:Y:S01]  /*0130*/  I2F.RP R5, R14 ;  /* 0x0000000e00057306 */ /* 0x000e220000209400 */
[-C--:B---3--:R-:W-:Y:S02]  /*0140*/  IABS R4, R2.reuse ;  /* 0x0000000200047213 */ /* 0x088fe40000000000 */
[----:B------:R-:W-:-:S05]  /*0150*/  IABS R13, R2 ;  /* 0x00000002000d7213 */ /* 0x000fca0000000000 */
[----:B------:R-:W2:Y:S01]  /*0160*/  I2F.RP R12, R4 ;  /* 0x00000004000c7306 */ /* 0x000ea20000209400 */
[----:B------:R-:W-:-:S07]  /*0170*/  IMAD.MOV R13, RZ, RZ, -R13 ;  /* 0x000000ffff0d7224 */ /* 0x000fce00078e0a0d */
[----:B0-----:R-:W0:Y:S08]  /*0180*/  MUFU.RCP R5, R5 ;  /* 0x0000000500057308 */ /* 0x001e300000001000 */
[----:B--2---:R-:W-:Y:S01]  /*0190*/  MUFU.RCP R12, R12 ;  /* 0x0000000c000c7308 */ /* 0x004fe20000001000 */
[----:B0-----:R-:W-:Y:S02]  /*01a0*/  VIADD R10, R5, 0xffffffe ;  /* 0x0ffffffe050a7836 */ /* 0x001fe40000000000 */
[----:B------:R-:W-:-:S05]  /*01b0*/  IMAD.MOV R5, RZ, RZ, -R9 ;  /* 0x000000ffff057224 */ /* 0x000fca00078e0a09 */
[----:B------:R0:W2:Y:S02]  /*01c0*/  F2I.FTZ.U32.TRUNC.NTZ R11, R10 ;  /* 0x0000000a000b7305 */ /* 0x0000a4000021f000 */
[----:B0-----:R-:W-:Y:S02]  /*01d0*/  IMAD.MOV.U32 R10, RZ, RZ, RZ ;  /* 0x000000ffff0a7224 */ /* 0x001fe400078e00ff */
[----:B--2---:R-:W-:-:S04]  /*01e0*/  IMAD.MOV R7, RZ, RZ, -R11 ;  /* 0x000000ffff077224 */ /* 0x004fc800078e0a0b */
[----:B------:R-:W-:-:S04]  /*01f0*/  IMAD R7, R7, R14, RZ ;  /* 0x0000000e07077224 */ /* 0x000fc800078e02ff */
[----:B------:R-:W-:-:S06]  /*0200*/  IMAD.HI.U32 R11, R11, R7, R10 ;  /* 0x000000070b0b7227 */ /* 0x000fcc00078e000a */
        /* <DEDUP_REMOVED lines=8> */
[----:B------:R-:W-:Y:S01]  /*0290*/  ISETP.NE.AND P2, PT, R3, RZ, PT ;  /* 0x000000ff0300720c */ /* 0x000fe20003f45270 */
[----:B--2---:R-:W-:Y:S01]  /*02a0*/  IMAD.MOV R11, RZ, RZ, -R9 ;  /* 0x000000ffff0b7224 */ /* 0x004fe200078e0a09 */
[----:B------:R-:W-:Y:S02]  /*02b0*/  ISETP.GE.U32.AND P0, PT, R5, R14, PT ;  /* 0x0000000e0500720c */ /* 0x000fe40003f06070 */
[----:B------:R-:W-:Y:S01]  /*02c0*/  LOP3.LUT R5, R0, R3, RZ, 0x3c, !PT ;  /* 0x0000000300057212 */ /* 0x000fe200078e3cff */
[----:B------:R-:W-:-:S03]  /*02d0*/  IMAD R11, R11, R4, RZ ;  /* 0x000000040b0b7224 */ /* 0x000fc600078e02ff */
[----:B------:R-:W-:Y:S01]  /*02e0*/  ISETP.GE.AND P1, PT, R5, RZ, PT ;  /* 0x000000ff0500720c */ /* 0x000fe20003f26270 */
[----:B------:R-:W-:Y:S01]  /*02f0*/  IMAD.HI.U32 R8, R9, R11, R8 ;  /* 0x0000000b09087227 */ /* 0x000fe200078e0008 */
[----:B----4-:R-:W-:-:S04]  /*0300*/  IABS R5, R6 ;  /* 0x0000000600057213 */ /* 0x010fc80000000000 */
[----:B------:R-:W0:Y:S01]  /*0310*/  I2F.RP R12, R5 ;  /* 0x00000005000c7306 */ /* 0x000e220000209400 */
[----:B------:R-:W-:-:S06]  /*0320*/  @P0 VIADD R7, R7, 0x1 ;  /* 0x0000000107070836 */ /* 0x000fcc0000000000 */
[----:B------:R-:W-:Y:S01]  /*0330*/  @!P1 IMAD.MOV R7, RZ, RZ, -R7 ;  /* 0x000000ffff079224 */ /* 0x000fe200078e0a07 */
[----:B------:R-:W-:-:S04]  /*0340*/  @!P2 LOP3.LUT R7, RZ, R3, RZ, 0x33, !PT ;  /* 0x00000003ff07a212 */ /* 0x000fc800078e33ff */
[----:B------:R-:W-:Y:S01]  /*0350*/  IABS R10, R7 ;  /* 0x00000007000a7213 */ /* 0x000fe20000000000 */
[----:B0-----:R-:W0:Y:S04]  /*0360*/  MUFU.RCP R12, R12 ;  /* 0x0000000c000c7308 */ /* 0x001e280000001000 */
[----:B------:R-:W-:Y:S02]  /*0370*/  IMAD.MOV.U32 R11, RZ, RZ, R10 ;  /* 0x000000ffff0b7224 */ /* 0x000fe400078e000a */
[----:B------:R-:W-:Y:S02]  /*0380*/  IMAD.MOV.U32 R10, RZ, RZ, R13 ;  /* 0x000000ffff0a7224 */ /* 0x000fe400078e000d */
[----:B------:R-:W-:Y:S01]  /*0390*/  IMAD.HI.U32 R9, R8, R11, RZ ;  /* 0x0000000b08097227 */ /* 0x000fe200078e00ff */
[----:B------:R-:W-:-:S03]  /*03a0*/  IABS R8, R6 ;  /* 0x0000000600087213 */ /* 0x000fc60000000000 */
[----:B------:R-:W-:Y:S02]  /*03b0*/  IMAD R11, R9, R10, R11 ;  /* 0x0000000a090b7224 */ /* 0x000fe400078e020b */
[----:B------:R-:W-:-:S03]  /*03c0*/  IMAD.MOV R8, RZ, RZ, -R8 ;  /* 0x000000ffff087224 */ /* 0x000fc600078e0a08 */
[----:B------:R-:W-:Y:S01]  /*03d0*/  ISETP.GT.U32.AND P2, PT, R4, R11, PT ;  /* 0x0000000b0400720c */ /* 0x000fe20003f44070 */
[----:B0-----:R-:W-:-:S12]  /*03e0*/  VIADD R10, R12, 0xffffffe ;  /* 0x0ffffffe0c0a7836 */ /* 0x001fd80000000000 */
[----:B------:R-:W-:Y:S02]  /*03f0*/  @!P2 IMAD.IADD R11, R11, 0x1, -R4 ;  /* 0x000000010b0ba824 */ /* 0x000fe400078e0a04 */
[----:B------:R-:W-:Y:S01]  /*0400*/  @!P2 VIADD R9, R9, 0x1 ;  /* 0x000000010909a836 */ /* 0x000fe20000000000 */
[----:B------:R-:W-:Y:S02]  /*0410*/  ISETP.NE.AND P2, PT, R2, RZ, PT ;  /* 0x000000ff0200720c */ /* 0x000fe40003f45270 */
[----:B------:R-:W-:Y:S02]  /*0420*/  ISETP.GE.U32.AND P0, PT, R11, R4, PT ;  /* 0x000000040b00720c */ /* 0x000fe40003f06070 */
[----:B------:R-:W-:Y:S01]  /*0430*/  LOP3.LUT R4, R7, R2, RZ, 0x3c, !PT ;  /* 0x0000000207047212 */ /* 0x000fe200078e3cff */
[----:B------:R0:W2:Y:S03]  /*0440*/  F2I.FTZ.U32.TRUNC.NTZ R11, R10 ;  /* 0x0000000a000b7305 */ /* 0x0000a6000021f000 */
[----:B------:R-:W-:Y:S01]  /*0450*/  ISETP.GE.AND P1, PT, R4, RZ, PT ;  /* 0x000000ff0400720c */ /* 0x000fe20003f26270 */
[----:B0-----:R-:W-:-:S06]  /*0460*/  IMAD.MOV.U32 R10, RZ, RZ, RZ ;  /* 0x000000ffff0a7224 */ /* 0x001fcc00078e00ff */
[----:B------:R-:W-:Y:S02]  /*0470*/  @P0 VIADD R9, R9, 0x1 ;  /* 0x0000000109090836 */ /* 0x000fe40000000000 */
[----:B--2---:R-:W-:-:S04]  /*0480*/  IMAD.MOV R4, RZ, RZ, -R11 ;  /* 0x000000ffff047224 */ /* 0x004fc800078e0a0b */
[----:B------:R-:W-:Y:S01]  /*0490*/  @!P1 IMAD.MOV R9, RZ, RZ, -R9 ;  /* 0x000000ffff099224 */ /* 0x000fe200078e0a09 */
[----:B------:R-:W-:Y:S01]  /*04a0*/  @!P2 LOP3.LUT R9, RZ, R2, RZ, 0x33, !PT ;  /* 0x00000002ff09a212 */ /* 0x000fe200078e33ff */
[----:B------:R-:W-:-:S03]  /*04b0*/  IMAD R13, R4, R5, RZ ;  /* 0x00000005040d7224 */ /* 0x000fc600078e02ff */
[----:B------:R-:W-:Y:S01]  /*04c0*/  IABS R4, R9 ;  /* 0x0000000900047213 */ /* 0x000fe20000000000 */
[----:B------:R-:W-:-:S04]  /*04d0*/  IMAD.HI.U32 R10, R11, R13, R10 ;  /* 0x0000000d0b0a7227 */ /* 0x000fc800078e000a */
[----:B------:R-:W-:Y:S01]  /*04e0*/  IMAD.MOV.U32 R11, RZ, RZ, R4 ;  /* 0x000000ffff0b7224 */ /* 0x000fe200078e0004 */
[----:B------:R-:W-:Y:S01]  /*04f0*/  I2FP.F32.S32 R4, R2 ;  /* 0x0000000200047245 */ /* 0x000fe20000201400 */
[----:B------:R-:W-:Y:S02]  /*0500*/  IMAD.MOV R13, RZ, RZ, -R7 ;  /* 0x000000ffff0d7224 */ /* 0x000fe400078e0a07 */
        /* <DEDUP_REMOVED lines=13> */
[----:B------:R-:W-:Y:S02]  /*05e0*/  IMAD R2, R2, R5, R7 ;  /* 0x0000000502027224 */ /* 0x000fe400078e0207 */
[----:B------:R-:W-:-:S03]  /*05f0*/  @P0 VIADD R10, R10, 0x1 ;  /* 0x000000010a0a0836 */ /* 0x000fc60000000000 */
[----:B------:R-:W-:Y:S01]  /*0600*/  I2FP.F32.S32 R2, R2 ;  /* 0x0000000200027245 */ /* 0x000fe20000201400 */
[----:B------:R-:W-:-:S03]  /*0610*/  IMAD.MOV.U32 R5, RZ, RZ, R10 ;  /* 0x000000ffff057224 */ /* 0x000fc600078e000a */
[----:B------:R-:W0:Y:S01]  /*0620*/  FCHK P0, R2, R4 ;  /* 0x0000000402007302 */ /* 0x000e220000000000 */
[----:B------:R-:W-:Y:S02]  /*0630*/  @!P1 IMAD.MOV R5, RZ, RZ, -R5 ;  /* 0x000000ffff059224 */ /* 0x000fe400078e0a05 */
[----:B------:R-:W-:Y:S01]  /*0640*/  FFMA R8, R2, R11, RZ ;  /* 0x0000000b02087223 */ /* 0x000fe200000000ff */
[----:B------:R-:W-:-:S03]  /*0650*/  @!P2 LOP3.LUT R5, RZ, R6, RZ, 0x33, !PT ;  /* 0x00000006ff05a212 */ /* 0x000fc600078e33ff */
[----:B------:R-:W-:Y:S02]  /*0660*/  FFMA R10, -R4, R8, R2 ;  /* 0x00000008040a7223 */ /* 0x000fe40000000102 */
[----:B------:R-:W-:Y:S02]  /*0670*/  IMAD.MOV R14, RZ, RZ, -R5 ;  /* 0x000000ffff0e7224 */ /* 0x000fe400078e0a05 */
[----:B------:R-:W-:Y:S02]  /*0680*/  IMAD R7, R5, 0x7, RZ ;  /* 0x0000000705077824 */ /* 0x000fe400078e02ff */
[----:B------:R-:W-:Y:S01]  /*0690*/  FFMA R12, R11, R10, R8 ;  /* 0x0000000a0b0c7223 */ /* 0x000fe20000000008 */
[----:B------:R-:W-:Y:S02]  /*06a0*/  IMAD R6, R6, R14, R9 ;  /* 0x0000000e06067224 */ /* 0x000fe400078e0209 */
[----:B-1----:R-:W-:-:S04]  /*06b0*/  IMAD.WIDE R16, R7, 0x4, R16 ;  /* 0x0000000407107825 */ /* 0x002fc800078e0210 */
[----:B------:R-:W-:Y:S01]  /*06c0*/  IMAD R8, R3, R13, R0 ;  /* 0x0000000d03087224 */ /* 0x000fe200078e0200 */
[----:B0-----:R-:W-:Y:S06]  /*06d0*/  @!P0 BRA `(.L_x_135) ;  /* 0x0000000000108947 */ /* 0x001fec0003800000 */
[----:B------:R-:W-:Y:S01]  /*06e0*/  IMAD.MOV.U32 R7, RZ, RZ, R4 ;  /* 0x000000ffff077224 */ /* 0x000fe200078e0004 */
[----:B------:R-:W-:-:S07]  /*06f0*/  MOV R10, 0x710 ;  /* 0x00000710000a7802 */ /* 0x000fce0000000f00 */
[----:B------:R-:W-:Y:S05]  /*0700*/  CALL.REL.NOINC `($__internal_1_$__cuda_sm3x_div_rn_noftz_f32_slowpath) ;  /* 0x0000004000447944 */ /* 0x000fea0003c00000 */
[----:B------:R-:W-:-:S07]  /*0710*/  IMAD.MOV.U32 R12, RZ, RZ, R2 ;  /* 0x000000ffff0c7224 */ /* 0x000fce00078e0002 */
.L_x_135:
[----:B------:R-:W-:Y:S05]  /*0720*/  BSYNC.RECONVERGENT B0 ;  /* 0x0000000000007941 */ /* 0x000fea0003800200 */
.L_x_134:
        /* <DEDUP_REMOVED lines=9> */
[----:B------:R-:W-:-:S05]  /*07c0*/  FFMA R3, R14, R3, R14 ;  /* 0x000000030e037223 */ /* 0x000fca000000000e */
[----:B------:R1:W2:Y:S01]  /*07d0*/  F2F.F32.F64 R8, R8 ;  /* 0x0000000800087310 */ /* 0x0002a20000301000 */
[----:B------:R-:W-:-:S04]  /*07e0*/  FFMA R10, R2, R3, RZ ;  /* 0x00000003020a7223 */ /* 0x000fc800000000ff */
[----:B------:R-:W-:-:S04]  /*07f0*/  FFMA R11, -R7, R10, R2 ;  /* 0x0000000a070b7223 */ /* 0x000fc80000000102 */
[----:B------:R-:W-:Y:S01]  /*0800*/  FFMA R13, R3, R11, R10 ;  /* 0x0000000b030d7223 */ /* 0x000fe2000000000a */
[----:B01----:R-:W-:Y:S06]  /*0810*/  @!P0 BRA `(.L_x_137) ;  /* 0x00000000000c8947 */ /* 0x003fec0003800000 */
[----:B------:R-:W-:-:S07]  /*0820*/  MOV R10, 0x840 ;  /* 0x00000840000a7802 */ /* 0x000fce0000000f00 */
[----:B--2---:R-:W-:Y:S05]  /*0830*/  CALL.REL.NOINC `($__internal_1_$__cuda_sm3x_div_rn_noftz_f32_slowpath) ;  /* 0x0000003c00f87944 */ /* 0x004fea0003c00000 */
[----:B------:R-:W-:-:S07]  /*0840*/  IMAD.MOV.U32 R13, RZ, RZ, R2 ;  /* 0x000000ffff0d7224 */ /* 0x000fce00078e0002 */
.L_x_137:
[----:B------:R-:W-:Y:S05]  /*0850*/  BSYNC.RECONVERGENT B0 ;  /* 0x0000000000007941 */ /* 0x000fea0003800200 */
.L_x_136:
        /* <DEDUP_REMOVED lines=28> */
.L_x_140:
        /* <DEDUP_REMOVED lines=29> */
[C---:B------:R-:W-:Y:S01]  /*0bf0*/  SHF.L.W.U32.HI R20, R3.reuse, 0x2, R14 ;  /* 0x0000000203147819 */ /* 0x040fe20000010e0e */
[----:B------:R-:W-:-:S03]  /*0c00*/  IMAD.SHL.U32 R3, R3, 0x4, RZ ;  /* 0x0000000403037824 */ /* 0x000fc600078e00ff */
[----:B------:R-:W-:-:S04]  /*0c10*/  SHF.R.S32.HI R15, RZ, 0x1f, R20 ;  /* 0x0000001fff0f7819 */ /* 0x000fc80000011414 */
[C---:B------:R-:W-:Y:S02]  /*0c20*/  LOP3.LUT R2, R15.reuse, R3, RZ, 0x3c, !PT ;  /* 0x000000030f027212 */ /* 0x040fe400078e3cff */
[----:B------:R-:W-:Y:S02]  /*0c30*/  LOP3.LUT R3, R15, R20, RZ, 0x3c, !PT ;  /* 0x000000140f037212 */ /* 0x000fe400078e3cff */
[----:B------:R-:W-:Y:S02]  /*0c40*/  SHF.R.U32.HI R15, RZ, 0x1e, R14 ;  /* 0x0000001eff0f7819 */ /* 0x000fe4000001160e */
[C---:B------:R-:W-:Y:S02]  /*0c50*/  LOP3.LUT R14, R20.reuse, R9, RZ, 0x3c, !PT ;  /* 0x00000009140e7212 */ /* 0x040fe400078e3cff */
[----:B------:R-:W3:Y:S01]  /*0c60*/  I2F.F64.S64 R2, R2 ;  /* 0x0000000200027312 */ /* 0x000ee20000301c00 */
[----:B------:R-:W-:Y:S02]  /*0c70*/  LEA.HI R20, R20, R15, RZ, 0x1 ;  /* 0x0000000f14147211 */ /* 0x000fe400078f08ff */
[----:B------:R-:W-:-:S03]  /*0c80*/  ISETP.GE.AND P1, PT, R14, RZ, PT ;  /* 0x000000ff0e00720c */ /* 0x000fc60003f26270 */
[----:B------:R-:W-:-:S04]  /*0c90*/  IMAD.MOV R14, RZ, RZ, -R20 ;  /* 0x000000ffff0e7224 */ /* 0x000fc800078e0a14 */
[----:B------:R-:W-:Y:S01]  /*0ca0*/  @!P0 IMAD.MOV.U32 R20, RZ, RZ, R14 ;  /* 0x000000ffff148224 */ /* 0x000fe200078e000e */
[----:B---3--:R-:W-:-:S10]  /*0cb0*/  DMUL R18, R2, UR4 ;  /* 0x0000000402127c28 */ /* 0x008fd40008000000 */
[----:B------:R-:W0:Y:S02]  /*0cc0*/  F2F.F32.F64 R18, R18 ;  /* 0x0000001200127310 */ /* 0x000e240000301000 */
[----:B0-----:R-:W-:-:S07]  /*0cd0*/  FSEL R21, -R18, R18, !P1 ;  /* 0x0000001212157208 */ /* 0x001fce0004800100 */
.L_x_139:
[----:B------:R-:W-:Y:S05]  /*0ce0*/  BSYNC.RECONVERGENT B0 ;  /* 0x0000000000007941 */ /* 0x000fea0003800200 */
.L_x_138:
[----:B------:R3:W5:Y:S01]  /*0cf0*/  LDG.E R14, desc[UR6][R16.64+0x4] ;  /* 0x00000406100e7981 */ /* 0x000762000c1e1900 */
[----:B------:R-:W-:Y:S02]  /*0d00*/  IMAD.MOV.U32 R15, RZ, RZ, 0x37cbac00 ;  /* 0x37cbac00ff0f7424 */ /* 0x000fe400078e00ff */
[----:B------:R-:W-:Y:S01]  /*0d10*/  FMUL R18, R21, R21 ;  /* 0x0000001515127220 */ /* 0x000fe20000400000 */
[----:B0-----:R-:W-:Y:S01]  /*0d20*/  LOP3.LUT R2, R20, 0x1, RZ, 0xc0, !PT ;  /* 0x0000000114027812 */ /* 0x001fe200078ec0ff */
[----:B------:R-:W-:Y:S01]  /*0d30*/  IMAD.MOV.U32 R19, RZ, RZ, 0x3c0885e4 ;  /* 0x3c0885e4ff137424 */ /* 0x000fe200078e00ff */
[----:B------:R-:W-:Y:S01]  /*0d40*/  BSSY.RECONVERGENT B0, `(.L_x_141) ;  /* 0x000004a000007945 */ /* 0x000fe20003800200 */
[----:B------:R-:W-:Y:S01]  /*0d50*/  FFMA R3, R18, R15, -0.0013887860113754868507 ;  /* 0xbab607ed12037423 */ /* 0x000fe2000000000f */
[----:B------:R-:W-:Y:S01]  /*0d60*/  ISETP.NE.U32.AND P0, PT, R2, 0x1, PT ;  /* 0x000000010200780c */ /* 0x000fe20003f05070 */
[----:B------:R-:W-:Y:S02]  /*0d70*/  VIADD R2, R20, 0x1 ;  /* 0x0000000114027836 */ /* 0x000fe40000000000 */
[----:B------:R-:W-:Y:S01]  /*0d80*/  IMAD.MOV.U32 R24, RZ, RZ, 0x3e2aaaa8 ;  /* 0x3e2aaaa8ff187424 */ /* 0x000fe200078e00ff */
[----:B------:R-:W-:Y:S01]  /*0d90*/  FSEL R3, R3, -0.00019574658654164522886, P0 ;  /* 0xb94d415303037808 */ /* 0x000fe20000000000 */
[----:B------:R-:W-:Y:S01]  /*0da0*/  IMAD.MOV.U32 R22, RZ, RZ, R13 ;  /* 0x000000ffff167224 */ /* 0x000fe200078e000d */
[----:B------:R-:W-:-:S02]  /*0db0*/  FSEL R19, R19, 0.041666727513074874878, !P0 ;  /* 0x3d2aaabb13137808 */ /* 0x000fc40004000000 */
[----:B------:R-:W-:Y:S02]  /*0dc0*/  LOP3.LUT P1, RZ, R2, 0x2, RZ, 0xc0, !PT ;  /* 0x0000000202ff7812 */ /* 0x000fe4000782c0ff */
[----:B------:R-:W-:Y:S01]  /*0dd0*/  FSEL R2, -R24, -0.4999999701976776123, !P0 ;  /* 0xbeffffff18027808 */ /* 0x000fe20004000100 */
[C---:B------:R-:W-:Y:S01]  /*0de0*/  FFMA R3, R18.reuse, R3, R19 ;  /* 0x0000000312037223 */ /* 0x040fe20000000013 */
[----:B------:R-:W-:Y:S02]  /*0df0*/  FSEL R23, R21, 1, !P0 ;  /* 0x3f80000015177808 */ /* 0x000fe40004000000 */
[----:B------:R-:W-:Y:S01]  /*0e00*/  FSETP.GE.AND P0, PT, |R9|, 105615, PT ;  /* 0x47ce47800900780b */ /* 0x000fe20003f06200 */
[C---:B------:R-:W-:Y:S02]  /*0e10*/  FFMA R2, R18.reuse, R3, R2 ;  /* 0x0000000312027223 */ /* 0x040fe40000000002 */
[----:B------:R-:W-:-:S04]  /*0e20*/  FFMA R18, R18, R23, RZ ;  /* 0x0000001712127223 */ /* 0x000fc800000000ff */
[----:B------:R-:W-:Y:S01]  /*0e30*/  FFMA R23, R18, R2, R23 ;  /* 0x0000000212177223 */ /* 0x000fe20000000017 */
[----:B------:R-:W-:-:S03]  /*0e40*/  IMAD.MOV.U32 R2, RZ, RZ, R12 ;  /* 0x000000ffff027224 */ /* 0x000fc600078e000c */
[----:B------:R-:W-:Y:S02]  /*0e50*/  @P1 FADD R23, RZ, -R23 ;  /* 0x80000017ff171221 */ /* 0x000fe40000000000 */
[----:B---3--:R-:W-:Y:S05]  /*0e60*/  @!P0 BRA `(.L_x_142) ;  /* 0x0000000000dc8947 */ /* 0x008fea0003800000 */
        /* <DEDUP_REMOVED lines=11> */
.L_x_143:
        /* <DEDUP_REMOVED lines=44> */
.L_x_142:
[----:B------:R-:W-:Y:S05]  /*11e0*/  BSYNC.RECONVERGENT B0 ;  /* 0x0000000000007941 */ /* 0x000fea0003800200 */
.L_x_141:
[----:B------:R0:W5:Y:S01]  /*11f0*/  LDG.E R20, desc[UR6][R16.64+0x8] ;  /* 0x0000080610147981 */ /* 0x000162000c1e1900 */
        /* <DEDUP_REMOVED lines=8> */
[----:B------:R-:W-:-:S02]  /*1280*/  FSEL R18, R19, -0.00019574658654164522886, !P0 ;  /* 0xb94d415313127808 */ /* 0x000fc40004000000 */
[----:B------:R-:W-:Y:S02]  /*1290*/  FSEL R26, R26, 0.0083327032625675201416, !P0 ;  /* 0x3c0885e41a1a7808 */ /* 0x000fe40004000000 */
[----:B------:R-:W-:Y:S02]  /*12a0*/  FSEL R19, -R21, -0.16666662693023681641, !P0 ;  /* 0xbe2aaaa815137808 */ /* 0x000fe40004000100 */
[----:B------:R-:W-:Y:S01]  /*12b0*/  FSEL R2, R2, 1, P0 ;  /* 0x3f80000002027808 */ /* 0x000fe20000000000 */
[----:B------:R-:W-:Y:S01]  /*12c0*/  FFMA R18, R3, R18, R26 ;  /* 0x0000001203127223 */ /* 0x000fe2000000001a */
[----:B------:R-:W-:Y:S01]  /*12d0*/  FSETP.GE.AND P0, PT, |R9|, 105615, PT ;  /* 0x47ce47800900780b */ /* 0x000fe20003f06200 */
[----:B------:R-:W-:Y:S02]  /*12e0*/  IMAD.MOV.U32 R26, RZ, RZ, R13 ;  /* 0x000000ffff1a7224 */ /* 0x000fe400078e000d */
[C---:B------:R-:W-:Y:S01]  /*12f0*/  FFMA R18, R3.reuse, R18, R19 ;  /* 0x0000001203127223 */ /* 0x040fe20000000013 */
[----:B------:R-:W-:-:S04]  /*1300*/  FFMA R3, R3, R2, RZ ;  /* 0x0000000203037223 */ /* 0x000fc800000000ff */
[----:B------:R-:W-:-:S04]  /*1310*/  FFMA R3, R3, R18, R2 ;  /* 0x0000001203037223 */ /* 0x000fc80000000002 */
[----:B------:R-:W-:-:S04]  /*1320*/  @P1 FADD R3, RZ, -R3 ;  /* 0x80000003ff031221 */ /* 0x000fc80000000000 */
[----:B-----5:R-:W-:-:S04]  /*1330*/  FMUL R3, R14, R3 ;  /* 0x000000030e037220 */ /* 0x020fc80000400000 */
[----:B------:R-:W-:Y:S01]  /*1340*/  FFMA R23, R10, R23, -R3 ;  /* 0x000000170a177223 */ /* 0x000fe20000000803 */
        /* <DEDUP_REMOVED lines=13> */
.L_x_146:
        /* <DEDUP_REMOVED lines=44> */
.L_x_145:
[----:B------:R-:W-:Y:S05]  /*16e0*/  BSYNC.RECONVERGENT B0 ;  /* 0x0000000000007941 */ /* 0x000fea0003800200 */
.L_x_144:
[----:B------:R0:W5:Y:S01]  /*16f0*/  LDG.E R22, desc[UR6][R16.64+0xc] ;  /* 0x00000c0610167981 */ /* 0x000162000c1e1900 */
[----:B------:R-:W-:Y:S01]  /*1700*/  FMUL R2, R3, R3 ;  /* 0x0000000303027220 */ /* 0x000fe20000400000 */
[----:B------:R-:W-:Y:S01]  /*1710*/  LOP3.LUT R18, R26, 0x1, RZ, 0xc0, !PT ;  /* 0x000000011a127812 */ /* 0x000fe200078ec0ff */
        /* <DEDUP_REMOVED lines=30> */
.L_x_149:
        /* <DEDUP_REMOVED lines=44> */
.L_x_148:
[----:B------:R-:W-:Y:S05]  /*1bc0*/  BSYNC.RECONVERGENT B0 ;  /* 0x0000000000007941 */ /* 0x000fea0003800200 */
.L_x_147:
[----:B------:R0:W5:Y:S01]  /*1bd0*/  LDG.E R24, desc[UR6][R16.64+0x10] ;  /* 0x0000100610187981 */ /* 0x000162000c1e1900 */
[----:B------:R-:W-:Y:S01]  /*1be0*/  LOP3.LUT R18, R26, 0x1, RZ, 0xc0, !PT ;  /* 0x000000011a127812 */ /* 0x000fe200078ec0ff */
        /* <DEDUP_REMOVED lines=8> */
[----:B------:R-:W-:Y:S02]  /*1c70*/  FSEL R21, -R21, -0.16666662693023681641, !P0 ;  /* 0xbe2aaaa815157808 */ /* 0x000fe40004000100 */
[----:B------:R-:W-:Y:S01]  /*1c80*/  FSEL R2, R2, 1, P0 ;  /* 0x3f80000002027808 */ /* 0x000fe20000000000 */
[----:B------:R-:W-:Y:S01]  /*1c90*/  FFMA R18, R3, R18, R28 ;  /* 0x0000001203127223 */ /* 0x000fe2000000001c */
[----:B------:R-:W-:-:S03]  /*1ca0*/  FSETP.GE.AND P0, PT, |R9|, 105615, PT ;  /* 0x47ce47800900780b */ /* 0x000fc60003f06200 */
[C---:B------:R-:W-:Y:S01]  /*1cb0*/  FFMA R18, R3.reuse, R18, R21 ;  /* 0x0000001203127223 */ /* 0x040fe20000000015 */
[----:B------:R-:W-:Y:S01]  /*1cc0*/  FFMA R3, R3, R2, RZ ;  /* 0x0000000203037223 */ /* 0x000fe200000000ff */
[----:B------:R-:W-:-:S03]  /*1cd0*/  IMAD.MOV.U32 R21, RZ, RZ, R13 ;  /* 0x000000ffff157224 */ /* 0x000fc600078e000d */
[----:B------:R-:W-:-:S04]  /*1ce0*/  FFMA R3, R3, R18, R2 ;  /* 0x0000001203037223 */ /* 0x000fc80000000002 */
[----:B------:R-:W-:-:S04]  /*1cf0*/  @P1 FADD R3, RZ, -R3 ;  /* 0x80000003ff031221 */ /* 0x000fc80000000000 */
[----:B-----5:R-:W-:-:S04]  /*1d00*/  FMUL R3, R22, R3 ;  /* 0x0000000316037220 */ /* 0x020fc80000400000 */
[----:B------:R-:W-:-:S04]  /*1d10*/  FFMA R2, R20, R25, -R3 ;  /* 0x0000001914027223 */ /* 0x000fc80000000803 */
[----:B-1----:R-:W-:Y:S01]  /*1d20*/  FMUL R3, R11, R2 ;  /* 0x000000020b037220 */ /* 0x002fe20000400000 */
[----:B------:R-:W-:-:S03]  /*1d30*/  IMAD.MOV.U32 R2, RZ, RZ, R12 ;  /* 0x000000ffff027224 */ /* 0x000fc600078e000c */
        /* <DEDUP_REMOVED lines=13> */
.L_x_152:
        /* <DEDUP_REMOVED lines=44> */
.L_x_151:
[----:B------:R-:W-:Y:S05]  /*20d0*/  BSYNC.RECONVERGENT B0 ;  /* 0x0000000000007941 */ /* 0x000fea0003800200 */
.L_x_150:
[----:B------:R-:W-:Y:S01]  /*20e0*/  FMUL R26, R2, R2 ;  /* 0x00000002021a7220 */ /* 0x000fe20000400000 */
[----:B------:R-:W-:Y:S01]  /*20f0*/  LOP3.LUT R3, R21, 0x1, RZ, 0xc0, !PT ;  /* 0x0000000115037812 */ /* 0x000fe200078ec0ff */
[----:B------:R-:W-:Y:S01]  /*2100*/  IMAD.MOV.U32 R25, RZ, RZ, 0x3c0885e4 ;  /* 0x3c0885e4ff197424 */ /* 0x000fe200078e00ff */
[----:B------:R0:W5:Y:S01]  /*2110*/  LDG.E R18, desc[UR6][R16.64+0x14] ;  /* 0x0000140610127981 */ /* 0x000162000c1e1900 */
[----:B------:R-:W-:Y:S01]  /*2120*/  FFMA R19, R26, R15, -0.0013887860113754868507 ;  /* 0xbab607ed1a137423 */ /* 0x000fe2000000000f */
[----:B------:R-:W-:Y:S01]  /*2130*/  ISETP.NE.U32.AND P0, PT, R3, 0x1, PT ;  /* 0x000000010300780c */ /* 0x000fe20003f05070 */
[----:B------:R-:W-:Y:S01]  /*2140*/  VIADD R3, R21, 0x1 ;  /* 0x0000000115037836 */ /* 0x000fe20000000000 */
[----:B------:R-:W-:Y:S02]  /*2150*/  BSSY.RECONVERGENT B0, `(.L_x_153) ;  /* 0x0000047000007945 */ /* 0x000fe40003800200 */
[----:B------:R-:W-:Y:S02]  /*2160*/  FSEL R19, R19, -0.00019574658654164522886, P0 ;  /* 0xb94d415313137808 */ /* 0x000fe40000000000 */
[----:B------:R-:W-:Y:S01]  /*2170*/  FSEL R21, R25, 0.041666727513074874878, !P0 ;  /* 0x3d2aaabb19157808 */ /* 0x000fe20004000000 */
[----:B------:R-:W-:Y:S01]  /*2180*/  IMAD.MOV.U32 R25, RZ, RZ, 0x3e2aaaa8 ;  /* 0x3e2aaaa8ff197424 */ /* 0x000fe200078e00ff */
[----:B------:R-:W-:-:S03]  /*2190*/  LOP3.LUT P1, RZ, R3, 0x2, RZ, 0xc0, !PT ;  /* 0x0000000203ff7812 */ /* 0x000fc6000782c0ff */
[----:B------:R-:W-:Y:S01]  /*21a0*/  FFMA R21, R26, R19, R21 ;  /* 0x000000131a157223 */ /* 0x000fe20000000015 */
[----:B0-----:R-:W-:Y:S02]  /*21b0*/  FSEL R16, -R25, -0.4999999701976776123, !P0 ;  /* 0xbeffffff19107808 */ /* 0x001fe40004000100 */
[----:B------:R-:W-:Y:S01]  /*21c0*/  FSEL R19, R2, 1, !P0 ;  /* 0x3f80000002137808 */ /* 0x000fe20004000000 */
[----:B------:R-:W-:Y:S01]  /*21d0*/  IMAD.MOV.U32 R2, RZ, RZ, R12 ;  /* 0x000000ffff027224 */ /* 0x000fe200078e000c */
[----:B------:R-:W-:Y:S01]  /*21e0*/  FSETP.GE.AND P0, PT, |R9|, 105615, PT ;  /* 0x47ce47800900780b */ /* 0x000fe20003f06200 */
[C---:B------:R-:W-:Y:S02]  /*21f0*/  FFMA R16, R26.reuse, R21, R16 ;  /* 0x000000151a107223 */ /* 0x040fe40000000010 */
[----:B------:R-:W-:-:S04]  /*2200*/  FFMA R26, R26, R19, RZ ;  /* 0x000000131a1a7223 */ /* 0x000fc800000000ff */
[----:B------:R-:W-:Y:S01]  /*2210*/  FFMA R19, R26, R16, R19 ;  /* 0x000000101a137223 */ /* 0x000fe20000000013 */
[----:B------:R-:W-:-:S03]  /*2220*/  IMAD.MOV.U32 R26, RZ, RZ, R13 ;  /* 0x000000ffff1a7224 */ /* 0x000fc600078e000d */
[----:B------:R-:W-:Y:S02]  /*2230*/  @P1 FADD R19, RZ, -R19 ;  /* 0x80000013ff131221 */ /* 0x000fe40000000000 */
[----:B------:R-:W-:Y:S05]  /*2240*/  @!P0 BRA `(.L_x_154) ;  /* 0x0000000000dc8947 */ /* 0x000fea0003800000 */
        /* <DEDUP_REMOVED lines=11> */
.L_x_155:
        /* <DEDUP_REMOVED lines=44> */
.L_x_154:
[----:B------:R-:W-:Y:S05]  /*25c0*/  BSYNC.RECONVERGENT B0 ;  /* 0x0000000000007941 */ /* 0x000fea0003800200 */
.L_x_153:
        /* <DEDUP_REMOVED lines=9> */
[----:B------:R-:W-:Y:S02]  /*2660*/  FSEL R16, R16, -0.00019574658654164522886, !P0 ;  /* 0xb94d415310107808 */ /* 0x000fe40004000000 */
[----:B------:R-:W-:-:S02]  /*2670*/  FSEL R28, R28, 0.0083327032625675201416, !P0 ;  /* 0x3c0885e41c1c7808 */ /* 0x000fc40004000000 */
[----:B------:R-:W-:Y:S02]  /*2680*/  FSEL R17, -R21, -0.16666662693023681641, !P0 ;  /* 0xbe2aaaa815117808 */ /* 0x000fe40004000100 */
[----:B------:R-:W-:Y:S01]  /*2690*/  FSEL R2, R2, 1, P0 ;  /* 0x3f80000002027808 */ /* 0x000fe20000000000 */
[----:B------:R-:W-:Y:S01]  /*26a0*/  FFMA R16, R3, R16, R28 ;  /* 0x0000001003107223 */ /* 0x000fe2000000001c */
[----:B------:R-:W-:-:S03]  /*26b0*/  FSETP.GE.AND P0, PT, |R9|, 105615, PT ;  /* 0x47ce47800900780b */ /* 0x000fc60003f06200 */
[C---:B------:R-:W-:Y:S01]  /*26c0*/  FFMA R16, R3.reuse, R16, R17 ;  /* 0x0000001003107223 */ /* 0x040fe20000000011 */
[----:B------:R-:W-:-:S04]  /*26d0*/  FFMA R3, R3, R2, RZ ;  /* 0x0000000203037223 */ /* 0x000fc800000000ff */
[----:B------:R-:W-:-:S04]  /*26e0*/  FFMA R3, R3, R16, R2 ;  /* 0x0000001003037223 */ /* 0x000fc80000000002 */
[----:B------:R-:W-:-:S04]  /*26f0*/  @P1 FADD R3, RZ, -R3 ;  /* 0x80000003ff031221 */ /* 0x000fc80000000000 */
[----:B-----5:R-:W-:-:S04]  /*2700*/  FMUL R3, R18, R3 ;  /* 0x0000000312037220 */ /* 0x020fc80000400000 */
[----:B------:R-:W-:-:S04]  /*2710*/  FFMA R2, R24, R19, -R3 ;  /* 0x0000001318027223 */ /* 0x000fc80000000803 */
[----:B------:R-:W-:Y:S01]  /*2720*/  FADD R23, R23, R2 ;  /* 0x0000000217177221 */ /* 0x000fe20000000000 */
        /* <DEDUP_REMOVED lines=13> */
.L_x_158:
        /* <DEDUP_REMOVED lines=44> */
.L_x_157:
[----:B------:R-:W-:Y:S05]  /*2ac0*/  BSYNC.RECONVERGENT B0 ;  /* 0x0000000000007941 */ /* 0x000fea0003800200 */
.L_x_156:
        /* <DEDUP_REMOVED lines=32> */
.L_x_161:
        /* <DEDUP_REMOVED lines=44> */
.L_x_160:
[----:B------:R-:W-:Y:S05]  /*2f90*/  BSYNC.RECONVERGENT B0 ;  /* 0x0000000000007941 */ /* 0x000fea0003800200 */
.L_x_159:
[----:B------:R-:W-:Y:S01]  /*2fa0*/  LOP3.LUT R10, R26, 0x1, RZ, 0xc0, !PT ;  /* 0x000000011a0a7812 */ /* 0x000fe200078ec0ff */
[----:B------:R-:W-:Y:S01]  /*2fb0*/  FMUL R3, R2, R2 ;  /* 0x0000000202037220 */ /* 0x000fe20000400000 */
[----:B------:R-:W-:Y:S01]  /*2fc0*/  VIADD R17, R26, 0x1 ;  /* 0x000000011a117836 */ /* 0x000fe20000000000 */
[----:B------:R-:W-:Y:S01]  /*2fd0*/  BSSY.RECONVERGENT B0, `(.L_x_162) ;  /* 0x000004c000007945 */ /* 0x000fe20003800200 */
[----:B------:R-:W-:Y:S01]  /*2fe0*/  ISETP.NE.U32.AND P0, PT, R10, 0x1, PT ;  /* 0x000000010a00780c */ /* 0x000fe20003f05070 */
[----:B------:R-:W-:Y:S01]  /*2ff0*/  FFMA R16, R3, R15, -0.0013887860113754868507 ;  /* 0xbab607ed03107423 */ /* 0x000fe2000000000f */
[----:B------:R-:W-:Y:S01]  /*3000*/  IMAD.MOV.U32 R10, RZ, RZ, 0x3c0885e4 ;  /* 0x3c0885e4ff0a7424 */ /* 0x000fe200078e00ff */
[----:B------:R-:W-:Y:S01]  /*3010*/  LOP3.LUT P1, RZ, R17, 0x2, RZ, 0xc0, !PT ;  /* 0x0000000211ff7812 */ /* 0x000fe2000782c0ff */
[----:B------:R-:W-:Y:S01]  /*3020*/  IMAD.MOV.U32 R25, RZ, RZ, 0x3e2aaaa8 ;  /* 0x3e2aaaa8ff197424 */ /* 0x000fe200078e00ff */
[----:B------:R-:W-:Y:S02]  /*3030*/  FSEL R2, R2, 1, !P0 ;  /* 0x3f80000002027808 */ /* 0x000fe40004000000 */
[----:B------:R-:W-:-:S02]  /*3040*/  FSEL R16, R16, -0.00019574658654164522886, P0 ;  /* 0xb94d415310107808 */ /* 0x000fc40000000000 */
[----:B------:R-:W-:Y:S02]  /*3050*/  FSEL R26, R10, 0.041666727513074874878, !P0 ;  /* 0x3d2aaabb0a1a7808 */ /* 0x000fe40004000000 */
[----:B------:R-:W-:Y:S02]  /*3060*/  FSEL R17, -R25, -0.4999999701976776123, !P0 ;  /* 0xbeffffff19117808 */ /* 0x000fe40004000100 */
[----:B------:R-:W-:Y:S01]  /*3070*/  FSETP.GE.AND P0, PT, |R9|, 105615, PT ;  /* 0x47ce47800900780b */ /* 0x000fe20003f06200 */
[----:B------:R-:W-:Y:S01]  /*3080*/  FFMA R16, R3, R16, R26 ;  /* 0x0000001003107223 */ /* 0x000fe2000000001a */
[----:B------:R-:W-:-:S03]  /*3090*/  IMAD.MOV.U32 R26, RZ, RZ, R13 ;  /* 0x000000ffff1a7224 */ /* 0x000fc600078e000d */
[C---:B------:R-:W-:Y:S01]  /*30a0*/  FFMA R16, R3.reuse, R16, R17 ;  /* 0x0000001003107223 */ /* 0x040fe20000000011 */
[----:B------:R-:W-:-:S04]  /*30b0*/  FFMA R3, R3, R2, RZ ;  /* 0x0000000203037223 */ /* 0x000fc800000000ff */
[----:B------:R-:W-:-:S04]  /*30c0*/  FFMA R2, R3, R16, R2 ;  /* 0x0000001003027223 */ /* 0x000fc80000000002 */
[----:B------:R-:W-:-:S04]  /*30d0*/  @P1 FADD R2, RZ, -R2 ;  /* 0x80000002ff021221 */ /* 0x000fc80000000000 */
[----:B------:R-:W-:Y:S01]  /*30e0*/  FFMA R21, R14, R2, R21 ;  /* 0x000000020e157223 */ /* 0x000fe20000000015 */
[----:B------:R-:W-:-:S03]  /*30f0*/  IMAD.MOV.U32 R2, RZ, RZ, R12 ;  /* 0x000000ffff027224 */ /* 0x000fc600078e000c */
        /* <DEDUP_REMOVED lines=13> */
.L_x_164:
        /* <DEDUP_REMOVED lines=44> */
.L_x_163:
[----:B------:R-:W-:Y:S05]  /*3490*/  BSYNC.RECONVERGENT B0 ;  /* 0x0000000000007941 */ /* 0x000fea0003800200 */
.L_x_162:
[----:B------:R-:W-:Y:S01]  /*34a0*/  FMUL R3, R2, R2 ;  /* 0x0000000202037220 */ /* 0x000fe20000400000 */
[C---:B------:R-:W-:Y:S01]  /*34b0*/  LOP3.LUT R14, R26.reuse, 0x1, RZ, 0xc0, !PT ;  /* 0x000000011a0e7812 */ /* 0x040fe200078ec0ff */
[----:B------:R-:W-:Y:S01]  /*34c0*/  BSSY.RECONVERGENT B0, `(.L_x_165) ;  /* 0x000004a000007945 */ /* 0x000fe20003800200 */
[----:B------:R-:W-:Y:S01]  /*34d0*/  LOP3.LUT P1, RZ, R26, 0x2, RZ, 0xc0, !PT ;  /* 0x000000021aff7812 */ /* 0x000fe2000782c0ff */
[----:B------:R-:W-:Y:S01]  /*34e0*/  FFMA R16, R3, R15, -0.0013887860113754868507 ;  /* 0xbab607ed03107423 */ /* 0x000fe2000000000f */
[----:B------:R-:W-:Y:S01]  /*34f0*/  ISETP.NE.U32.AND P0, PT, R14, 0x1, PT ;  /* 0x000000010e00780c */ /* 0x000fe20003f05070 */
[----:B------:R-:W-:Y:S02]  /*3500*/  IMAD.MOV.U32 R14, RZ, RZ, 0x3effffff ;  /* 0x3effffffff0e7424 */ /* 0x000fe400078e00ff */
[----:B------:R-:W-:Y:S01]  /*3510*/  IMAD.MOV.U32 R26, RZ, RZ, R13 ;  /* 0x000000ffff1a7224 */ /* 0x000fe200078e000d */
[----:B------:R-:W-:Y:S02]  /*3520*/  FSEL R28, R19, 0.0083327032625675201416, !P0 ;  /* 0x3c0885e4131c7808 */ /* 0x000fe40004000000 */
[----:B------:R-:W-:-:S02]  /*3530*/  FSEL R16, R16, -0.00019574658654164522886, !P0 ;  /* 0xb94d415310107808 */ /* 0x000fc40004000000 */
        /* <DEDUP_REMOVED lines=22> */
.L_x_167:
        /* <DEDUP_REMOVED lines=44> */
.L_x_166:
[----:B------:R-:W-:Y:S05]  /*3960*/  BSYNC.RECONVERGENT B0 ;  /* 0x0000000000007941 */ /* 0x000fea0003800200 */
.L_x_165:
        /* <DEDUP_REMOVED lines=15> */
[----:B------:R-:W-:-:S04]  /*3a60*/  FFMA R2, R17, R16, R2 ;  /* 0x0000001011027223 */ /* 0x000fc80000000002 */
[----:B------:R-:W-:-:S04]  /*3a70*/  @P1 FADD R2, RZ, -R2 ;  /* 0x80000002ff021221 */ /* 0x000fc80000000000 */
[----:B------:R-:W-:Y:S01]  /*3a80*/  FFMA R2, R22, R2, R19 ;  /* 0x0000000216027223 */ /* 0x000fe20000000013 */
        /* <DEDUP_REMOVED lines=15> */
.L_x_170:
        /* <DEDUP_REMOVED lines=36> */
[----:B0-----:R-:W-:Y:S01]  /*3dc0*/  LOP3.LUT R20, R8, R9, RZ, 0x3c, !PT ;  /* 0x0000000908147212 */ /* 0x001fe200078e3cff */
[----:B------:R-:W-:-:S03]  /*3dd0*/  IMAD.MOV R8, RZ, RZ, -R19 ;  /* 0x000000ffff087224 */ /* 0x000fc600078e0a13 */
[----:B------:R-:W0:Y:S01]  /*3de0*/  I2F.F64.S64 R2, R2 ;  /* 0x0000000200027312 */ /* 0x000e220000301c00 */
[----:B------:R-:W-:Y:S01]  /*3df0*/  ISETP.GE.AND P0, PT, R20, RZ, PT ;  /* 0x000000ff1400720c */ /* 0x000fe20003f06270 */
[----:B------:R-:W-:Y:S01]  /*3e00*/  @!P1 IMAD.MOV.U32 R19, RZ, RZ, R8 ;  /* 0x000000ffff139224 */ /* 0x000fe200078e0008 */
[----:B0-----:R-:W-:-:S10]  /*3e10*/  DMUL R16, R2, UR4 ;  /* 0x0000000402107c28 */ /* 0x001fd40008000000 */
[----:B------:R-:W0:Y:S02]  /*3e20*/  F2F.F32.F64 R16, R16 ;  /* 0x0000001000107310 */ /* 0x000e240000301000 */
[----:B0-----:R-:W-:-:S07]  /*3e30*/  FSEL R2, -R16, R16, !P0 ;  /* 0x0000001010027208 */ /* 0x001fce0004000100 */
.L_x_169:
[----:B------:R-:W-:Y:S05]  /*3e40*/  BSYNC.RECONVERGENT B0 ;  /* 0x0000000000007941 */ /* 0x000fea0003800200 */
.L_x_168:
[C---:B------:R-:W-:Y:S01]  /*3e50*/  LOP3.LUT R16, R19.reuse, 0x1, RZ, 0xc0, !PT ;  /* 0x0000000113107812 */ /* 0x040fe200078ec0ff */
[----:B------:R-:W-:Y:S01]  /*3e60*/  FMUL R3, R2, R2 ;  /* 0x0000000202037220 */ /* 0x000fe20000400000 */
[----:B------:R-:W-:Y:S01]  /*3e70*/  LOP3.LUT P1, RZ, R19, 0x2, RZ, 0xc0, !PT ;  /* 0x0000000213ff7812 */ /* 0x000fe2000782c0ff */
[----:B------:R-:W-:Y:S01]  /*3e80*/  BSSY.RECONVERGENT B0, `(.L_x_171) ;  /* 0x0000047000007945 */ /* 0x000fe20003800200 */
[----:B------:R-:W-:Y:S01]  /*3e90*/  ISETP.NE.U32.AND P0, PT, R16, 0x1, PT ;  /* 0x000000011000780c */ /* 0x000fe20003f05070 */
[----:B------:R-:W-:Y:S01]  /*3ea0*/  FFMA R8, R3, R15, -0.0013887860113754868507 ;  /* 0xbab607ed03087423 */ /* 0x000fe2000000000f */
[----:B------:R-:W-:Y:S02]  /*3eb0*/  IMAD.MOV.U32 R16, RZ, RZ, 0x3d2aaabb ;  /* 0x3d2aaabbff107424 */ /* 0x000fe400078e00ff */
[----:B------:R-:W-:Y:S02]  /*3ec0*/  FSEL R2, R2, 1, P0 ;  /* 0x3f80000002027808 */ /* 0x000fe40000000000 */
[----:B------:R-:W-:-:S02]  /*3ed0*/  FSEL R8, R8, -0.00019574658654164522886, !P0 ;  /* 0xb94d415308087808 */ /* 0x000fc40004000000 */
[----:B------:R-:W-:Y:S01]  /*3ee0*/  FSEL R16, R16, 0.0083327032625675201416, !P0 ;  /* 0x3c0885e410107808 */ /* 0x000fe20004000000 */
[----:B------:R-:W-:Y:S01]  /*3ef0*/  FFMA R17, R3, R2, RZ ;  /* 0x0000000203117223 */ /* 0x000fe200000000ff */
[----:B------:R-:W-:Y:S02]  /*3f00*/  FSEL R19, -R14, -0.16666662693023681641, !P0 ;  /* 0xbe2aaaa80e137808 */ /* 0x000fe40004000100 */
[----:B------:R-:W-:Y:S01]  /*3f10*/  FSETP.GE.AND P0, PT, |R9|, 105615, PT ;  /* 0x47ce47800900780b */ /* 0x000fe20003f06200 */
[----:B------:R-:W-:-:S04]  /*3f20*/  FFMA R8, R3, R8, R16 ;  /* 0x0000000803087223 */ /* 0x000fc80000000010 */
        /* <DEDUP_REMOVED lines=16> */
.L_x_173:
        /* <DEDUP_REMOVED lines=44> */
.L_x_172:
[----:B------:R-:W-:Y:S05]  /*42f0*/  BSYNC.RECONVERGENT B0 ;  /* 0x0000000000007941 */ /* 0x000fea0003800200 */
.L_x_171:
[----:B------:R-:W0:Y:S01]  /*4300*/  F2F.F64.F32 R2, R23 ;  /* 0x0000001700027310 */ /* 0x000e220000201800 */
[----:B------:R-:W-:Y:S02]  /*4310*/  IMAD.MOV.U32 R8, RZ, RZ, 0x0 ;  /* 0x00000000ff087424 */ /* 0x000fe400078e00ff */
[----:B------:R-:W-:Y:S01]  /*4320*/  FMUL R14, R12, R12 ;  /* 0x0000000c0c0e7220 */ /* 0x000fe20000400000 */
[----:B------:R-:W-:Y:S01]  /*4330*/  IMAD.MOV.U32 R9, RZ, RZ, 0x3fe00000 ;  /* 0x3fe00000ff097424 */ /* 0x000fe200078e00ff */
[C---:B------:R-:W-:Y:S01]  /*4340*/  LOP3.LUT R20, R13.reuse, 0x1, RZ, 0xc0, !PT ;  /* 0x000000010d147812 */ /* 0x040fe200078ec0ff */
[----:B------:R-:W-:Y:S02]  /*4350*/  VIADD R13, R13, 0x1 ;  /* 0x000000010d0d7836 */ /* 0x000fe40000000000 */
[----:B------:R-:W-:Y:S01]  /*4360*/  FFMA R15, R14, R15, -0.0013887860113754868507 ;  /* 0xbab607ed0e0f7423 */ /* 0x000fe2000000000f */
[----:B------:R1:W2:Y:S01]  /*4370*/  F2F.F64.F32 R16, R4 ;  /* 0x0000000400107310 */ /* 0x0002a20000201800 */
[----:B------:R-:W-:-:S02]  /*4380*/  ISETP.NE.U32.AND P0, PT, R20, 0x1, PT ;  /* 0x000000011400780c */ /* 0x000fc40003f05070 */
[----:B------:R-:W-:Y:S02]  /*4390*/  LOP3.LUT P1, RZ, R13, 0x2, RZ, 0xc0, !PT ;  /* 0x000000020dff7812 */ /* 0x000fe4000782c0ff */
[----:B------:R-:W-:Y:S01]  /*43a0*/  FSEL R15, R15, -0.00019574658654164522886, P0 ;  /* 0xb94d41530f0f7808 */ /* 0x000fe20000000000 */
[----:B0-----:R-:W-:Y:S01]  /*43b0*/  DFMA R2, R2, R8, 0.5 ;  /* 0x3fe000000202742b */ /* 0x001fe20000000008 */
[----:B-1----:R-:W-:Y:S02]  /*43c0*/  FSEL R4, -R25, -0.4999999701976776123, !P0 ;  /* 0xbeffffff19047808 */ /* 0x002fe40004000100 */
[----:B------:R-:W-:-:S05]  /*43d0*/  FSEL R12, R12, 1, !P0 ;  /* 0x3f8000000c0c7808 */ /* 0x000fca0004000000 */
[----:B--2---:R-:W-:Y:S01]  /*43e0*/  DMUL R2, R2, R16 ;  /* 0x0000001002027228 */ /* 0x004fe20000000000 */
[----:B------:R-:W-:Y:S01]  /*43f0*/  FFMA R13, R14, R12, RZ ;  /* 0x0000000c0e0d7223 */ /* 0x000fe200000000ff */
[----:B------:R-:W-:-:S05]  /*4400*/  FSEL R17, R10, 0.041666727513074874878, !P0 ;  /* 0x3d2aaabb0a117808 */ /* 0x000fca0004000000 */
[----:B------:R-:W-:-:S03]  /*4410*/  FFMA R15, R14, R15, R17 ;  /* 0x0000000f0e0f7223 */ /* 0x000fc60000000011 */
[----:B------:R-:W0:Y:S01]  /*4420*/  F2F.F32.F64 R2, R2 ;  /* 0x0000000200027310 */ /* 0x000e220000301000 */
[----:B------:R-:W-:-:S04]  /*4430*/  FFMA R15, R14, R15, R4 ;  /* 0x0000000f0e0f7223 */ /* 0x000fc80000000004 */
[----:B------:R-:W-:-:S04]  /*4440*/  FFMA R12, R13, R15, R12 ;  /* 0x0000000f0d0c7223 */ /* 0x000fc8000000000c */
[----:B------:R-:W-:-:S04]  /*4450*/  @P1 FADD R12, RZ, -R12 ;  /* 0x8000000cff0c1221 */ /* 0x000fc80000000000 */
[----:B------:R-:W-:Y:S01]  /*4460*/  FFMA R12, R18, R12, R19 ;  /* 0x0000000c120c7223 */ /* 0x000fe20000000013 */
[----:B0-----:R-:W0:Y:S03]  /*4470*/  F2I.FLOOR.NTZ R4, R2 ;  /* 0x0000000200047305 */ /* 0x001e260000207100 */
[----:B------:R-:W-:-:S05]  /*4480*/  FADD R14, R11, R12 ;  /* 0x0000000c0b0e7221 */ /* 0x000fca0000000000 */
[----:B------:R-:W1:Y:S01]  /*4490*/  FRND.CEIL R3, R2 ;  /* 0x0000000200037307 */ /* 0x000e620000209000 */
[----:B0-----:R-:W-:-:S07]  /*44a0*/  I2FP.F32.S32 R16, R4 ;  /* 0x0000000400107245 */ /* 0x001fce0000201400 */
[----:B------:R-:W0:Y:S01]  /*44b0*/  F2F.F64.F32 R10, R14 ;  /* 0x0000000e000a7310 */ /* 0x000e220000201800 */
[----:B-1----:R-:W-:-:S07]  /*44c0*/  FSETP.GE.AND P0, PT, R3, R16, PT ;  /* 0x000000100300720b */ /* 0x002fce0003f06000 */
[----:B------:R-:W1:Y:S01]  /*44d0*/  F2F.F64.F32 R12, R7 ;  /* 0x00000007000c7310 */ /* 0x000e620000201800 */
[----:B0-----:R-:W-:-:S08]  /*44e0*/  DFMA R10, R10, R8, 0.5 ;  /* 0x3fe000000a0a742b */ /* 0x001fd00000000008 */
[----:B-1----:R-:W-:Y:S01]  /*44f0*/  DMUL R12, R10, R12 ;  /* 0x0000000c0a0c7228 */ /* 0x002fe20000000000 */
[----:B------:R-:W-:Y:S10]  /*4500*/  @!P0 EXIT ;  /* 0x000000000000894d */ /* 0x000ff40003800000 */
[----:B------:R-:W0:Y:S01]  /*4510*/  F2F.F32.F64 R11, R12 ;  /* 0x0000000c000b7310 */ /* 0x000e220000301000 */
[----:B------:R-:W1:Y:S07]  /*4520*/  LDC.64 R8, c[0x0][0x3a0] ;  /* 0x0000e800ff087b82 */ /* 0x000e6e0000000a00 */
[----:B0-----:R-:W0:Y:S08]  /*4530*/  F2I.FLOOR.NTZ R10, R11 ;  /* 0x0000000b000a7305 */ /* 0x001e300000207100 */
[----:B------:R2:W3:Y:S01]  /*4540*/  FRND.CEIL R7, R11 ;  /* 0x0000000b00077307 */ /* 0x0004e20000209000 */
[----:B-1----:R-:W-:Y:S01]  /*4550*/  IMAD.WIDE R8, R0, 0x4, R8 ;  /* 0x0000000400087825 */ /* 0x002fe200078e0208 */
[----:B0-23--:R-:W-:-:S07]  /*4560*/  I2FP.F32.S32 R0, R10 ;  /* 0x0000000a00007245 */ /* 0x00dfce0000201400 */
.L_x_179:
[----:B------:R-:W-:Y:S01]  /*4570*/  FSETP.GE.AND P0, PT, R7, R0, PT ;  /* 0x000000000700720b */ /* 0x000fe20003f06000 */
[----:B------:R-:W-:-:S12]  /*4580*/  BSSY.RECONVERGENT B0, `(.L_x_174) ;  /* 0x0000024000007945 */ /* 0x000fd80003800200 */
[----:B------:R-:W-:Y:S05]  /*4590*/  @!P0 BRA `(.L_x_175) ;  /* 0x0000000000888947 */ /* 0x000fea0003800000 */
[----:B------:R-:W-:Y:S01]  /*45a0*/  FADD R17, R2, -R16 ;  /* 0x8000001002117221 */ /* 0x000fe20000000000 */
[----:B------:R-:W-:Y:S01]  /*45b0*/  ISETP.GE.AND P1, PT, R4, RZ, PT ;  /* 0x000000ff0400720c */ /* 0x000fe20003f26270 */
[----:B------:R-:W-:Y:S02]  /*45c0*/  IMAD.MOV.U32 R14, RZ, RZ, R0 ;  /* 0x000000ffff0e7224 */ /* 0x000fe400078e0000 */
[----:B------:R-:W-:Y:S02]  /*45d0*/  IMAD.MOV.U32 R16, RZ, RZ, R10 ;  /* 0x000000ffff107224 */ /* 0x000fe400078e000a */
[----:B------:R-:W-:-:S08]  /*45e0*/  FADD R17, -|R17|, 1 ;  /* 0x3f80000011117421 */ /* 0x000fd00000000300 */
.L_x_178:
[----:B------:R-:W0:Y:S01]  /*45f0*/  @P1 LDC.64 R12, c[0x0][0x388] ;  /* 0x0000e200ff0c1b82 */ /* 0x000e220000000a00 */
[----:B------:R1:W5:Y:S04]  /*4600*/  LDG.E R18, desc[UR6][R8.64] ;  /* 0x0000000608127981 */ /* 0x000368000c1e1900 */
[----:B0-----:R-:W2:Y:S01]  /*4610*/  @P1 LDG.E R13, desc[UR6][R12.64+0x4] ;  /* 0x000004060c0d1981 */ /* 0x001ea2000c1e1900 */
[----:B------:R-:W-:Y:S01]  /*4620*/  FADD R14, R11, -R14 ;  /* 0x8000000e0b0e7221 */ /* 0x000fe20000000000 */
[----:B------:R-:W-:Y:S01]  /*4630*/  BSSY.RECONVERGENT B1, `(.L_x_176) ;  /* 0x0000011000017945 */ /* 0x000fe20003800200 */
[----:B------:R-:W-:Y:S02]  /*4640*/  IMAD.MOV.U32 R20, RZ, RZ, RZ ;  /* 0x000000ffff147224 */ /* 0x000fe400078e00ff */
[----:B------:R-:W-:Y:S01]  /*4650*/  FADD R22, -|R14|, 1 ;  /* 0x3f8000000e167421 */ /* 0x000fe20000000300 */
[----:B--2---:R-:W-:-:S04]  /*4660*/  ISETP.GE.OR P0, PT, R4, R13, !P1 ;  /* 0x0000000d0400720c */ /* 0x004fc80004f06670 */
[----:B------:R-:W-:-:S13]  /*4670*/  ISETP.LT.OR P0, PT, R16, RZ, P0 ;  /* 0x000000ff1000720c */ /* 0x000fda0000701670 */
[----:B-1----:R-:W-:Y:S05]  /*4680*/  @P0 BRA `(.L_x_177) ;  /* 0x00000000002c0947 */ /* 0x002fea0003800000 */
[----:B------:R-:W0:Y:S02]  /*4690*/  LDC.64 R12, c[0x0][0x388] ;  /* 0x0000e200ff0c7b82 */ /* 0x000e240000000a00 */
[----:B0-----:R-:W2:Y:S02]  /*46a0*/  LDG.E R19, desc[UR6][R12.64] ;  /* 0x000000060c137981 */ /* 0x001ea4000c1e1900 */
[----:B--2---:R-:W-:-:S13]  /*46b0*/  ISETP.GE.AND P0, PT, R16, R19, PT ;  /* 0x000000131000720c */ /* 0x004fda0003f06270 */
[----:B------:R-:W2:Y:S01]  /*46c0*/  @!P0 LDG.E R21, desc[UR6][R12.64+0x8] ;  /* 0x000008060c158981 */ /* 0x000ea2000c1e1900 */
[----:B------:R-:W0:Y:S03]  /*46d0*/  @!P0 LDC.64 R14, c[0x0][0x380] ;  /* 0x0000e000ff0e8b82 */ /* 0x000e260000000a00 */
[----:B------:R-:W3:Y:S01]  /*46e0*/  @!P0 LDG.E R23, desc[UR6][R12.64+0x4] ;  /* 0x000004060c178981 */ /* 0x000ee2000c1e1900 */
[----:B--2---:R-:W-:-:S04]  /*46f0*/  @!P0 IMAD R21, R5, R21, R6 ;  /* 0x0000001505158224 */ /* 0x004fc800078e0206 */
[----:B---3--:R-:W-:-:S04]  /*4700*/  @!P0 IMAD R21, R23, R21, R4 ;  /* 0x0000001517158224 */ /* 0x008fc800078e0204 */
[----:B------:R-:W-:-:S04]  /*4710*/  @!P0 IMAD R21, R19, R21, R16 ;  /* 0x0000001513158224 */ /* 0x000fc800078e0210 */
[----:B0-----:R-:W-:-:S05]  /*4720*/  @!P0 IMAD.WIDE R14, R21, 0x4, R14 ;  /* 0x00000004150e8825 */ /* 0x001fca00078e020e */
[----:B------:R0:W5:Y:S02]  /*4730*/  @!P0 LDG.E R20, desc[UR6][R14.64] ;  /* 0x000000060e148981 */ /* 0x000164000c1e1900 */
.L_x_177:
[----:B------:R-:W-:Y:S05]  /*4740*/  BSYNC.RECONVERGENT B1 ;  /* 0x0000000000017941 */ /* 0x000fea0003800200 */
.L_x_176:
[----:B-----5:R-:W-:Y:S01]  /*4750*/  FMUL R13, R17, R20 ;  /* 0x00000014110d7220 */ /* 0x020fe20000400000 */
[----:B------:R-:W-:-:S03]  /*4760*/  VIADD R16, R16, 0x1 ;  /* 0x0000000110107836 */ /* 0x000fc60000000000 */
[----:B------:R-:W-:Y:S02]  /*4770*/  FFMA R13, R13, R22, R18 ;  /* 0x000000160d0d7223 */ /* 0x000fe40000000012 */
[----:B0-----:R-:W-:-:S03]  /*4780*/  I2FP.F32.S32 R14, R16 ;  /* 0x00000010000e7245 */ /* 0x001fc60000201400 */
[----:B------:R0:W-:Y:S01]  /*4790*/  STG.E desc[UR6][R8.64], R13 ;  /* 0x0000000d08007986 */ /* 0x0001e2000c101906 */
[----:B------:R-:W-:-:S13]  /*47a0*/  FSETP.GE.AND P0, PT, R7, R14, PT ;  /* 0x0000000e0700720b */ /* 0x000fda0003f06000 */
[----:B0-----:R-:W-:Y:S05]  /*47b0*/  @P0 BRA `(.L_x_178) ;  /* 0xfffffffc008c0947 */ /* 0x001fea000383ffff */
.L_x_175:
[----:B------:R-:W-:Y:S05]  /*47c0*/  BSYNC.RECONVERGENT B0 ;  /* 0x0000000000007941 */ /* 0x000fea0003800200 */
.L_x_174:
[----:B------:R-:W-:-:S05]  /*47d0*/  VIADD R4, R4, 0x1 ;  /* 0x0000000104047836 */ /* 0x000fca0000000000 */
[----:B------:R-:W-:-:S04]  /*47e0*/  I2FP.F32.S32 R16, R4 ;  /* 0x0000000400107245 */ /* 0x000fc80000201400 */
[----:B------:R-:W-:-:S13]  /*47f0*/  FSETP.GE.AND P0, PT, R3, R16, PT ;  /* 0x000000100300720b */ /* 0x000fda0003f06000 */
[----:B------:R-:W-:Y:S05]  /*4800*/  @P0 BRA `(.L_x_179) ;  /* 0xfffffffc00580947 */ /* 0x000fea000383ffff */
[----:B------:R-:W-:Y:S05]  /*4810*/  EXIT ;  /* 0x000000000000794d */ /* 0x000fea0003800000 */
        .weak           $__internal_1_$__cuda_sm3x_div_rn_noftz_f32_slowpath
        .type           $__internal_1_$__cuda_sm3x_div_rn_noftz_f32_slowpath,@function
        .size           $__internal_1_$__cuda_sm3x_div_rn_noftz_f32_slowpath,(.L_x_193 - $__internal_1_$__cuda_sm3x_div_rn_noftz_f32_slowpath)
$__internal_1_$__cuda_sm3x_div_rn_noftz_f32_slowpath:
        /* <DEDUP_REMOVED lines=35> */
.L_x_181:
[----:B------:R-:W-:Y:S01]  /*4a50*/  LEA R12, R11, 0xc0800000, 0x17 ;  /* 0xc08000000b0c7811 */ /* 0x000fe200078eb8ff */
[----:B------:R-:W-:Y:S04]  /*4a60*/  BSSY.RECONVERGENT B2, `(.L_x_186) ;  /* 0x0000036000027945 */ /* 0x000fe80003800200 */
[----:B------:R-:W-:Y:S02]  /*4a70*/  IMAD.IADD R14, R13, 0x1, -R12 ;  /* 0x000000010d0e7824 */ /* 0x000fe400078e0a0c */
[----:B------:R-:W-:Y:S02]  /*4a80*/  VIADD R12, R18, 0xffffff81 ;  /* 0xffffff81120c7836 */ /* 0x000fe40000000000 */
[----:B------:R-:W0:Y:S01]  /*4a90*/  MUFU.RCP R13, R14 ;  /* 0x0000000e000d7308 */ /* 0x000e220000001000 */
[----:B------:R-:W-:Y:S01]  /*4aa0*/  FADD.FTZ R15, -R14, -RZ ;  /* 0x800000ff0e0f7221 */ /* 0x000fe20000010100 */
[C---:B------:R-:W-:Y:S01]  /*4ab0*/  IMAD R2, R12.reuse, -0x800000, R2 ;  /* 0xff8000000c027824 */ /* 0x040fe200078e0202 */
[----:B------:R-:W-:-:S05]  /*4ac0*/  IADD3 R12, PT, PT, R12, 0x7f, -R11 ;  /* 0x0000007f0c0c7810 */ /* 0x000fca0007ffe80b */
[----:B------:R-:W-:Y:S02]  /*4ad0*/  IMAD.IADD R12, R12, 0x1, R9 ;  /* 0x000000010c0c7824 */ /* 0x000fe400078e0209 */
[----:B0-----:R-:W-:-:S04]  /*4ae0*/  FFMA R18, R13, R15, 1 ;  /* 0x3f8000000d127423 */ /* 0x001fc8000000000f */
        /* <DEDUP_REMOVED lines=19> */
[-CC-:B------:R-:W-:Y:S01]  /*4c20*/  FFMA.RZ R9, R13, R15.reuse, R18.reuse ;  /* 0x0000000f0d097223 */ /* 0x180fe2000000c012 */
[----:B------:R-:W-:Y:S02]  /*4c30*/  VIADD R14, R19, 0x20 ;  /* 0x00000020130e7836 */ /* 0x000fe40000000000 */
[-CC-:B------:R-:W-:Y:S01]  /*4c40*/  FFMA.RM R12, R13, R15.reuse, R18.reuse ;  /* 0x0000000f0d0c7223 */ /* 0x180fe20000004012 */
[----:B------:R-:W-:Y:S02]  /*4c50*/  ISETP.NE.AND P2, PT, R19, RZ, PT ;  /* 0x000000ff1300720c */ /* 0x000fe40003f45270 */
[----:B------:R-:W-:Y:S01]  /*4c60*/  LOP3.LUT R11, R9, 0x7fffff, RZ, 0xc0, !PT ;  /* 0x007fffff090b7812 */ /* 0x000fe200078ec0ff */
[----:B------:R-:W-:Y:S01]  /*4c70*/  FFMA.RP R9, R13, R15, R18 ;  /* 0x0000000f0d097223 */ /* 0x000fe20000008012 */
[----:B------:R-:W-:Y:S01]  /*4c80*/  IMAD.MOV R13, RZ, RZ, -R19 ;  /* 0x000000ffff0d7224 */ /* 0x000fe200078e0a13 */
[----:B------:R-:W-:Y:S02]  /*4c90*/  ISETP.NE.AND P1, PT, R19, RZ, PT ;  /* 0x000000ff1300720c */ /* 0x000fe40003f25270 */
[----:B------:R-:W-:-:S02]  /*4ca0*/  LOP3.LUT R11, R11, 0x800000, RZ, 0xfc, !PT ;  /* 0x008000000b0b7812 */ /* 0x000fc400078efcff */
[----:B------:R-:W-:Y:S02]  /*4cb0*/  FSETP.NEU.FTZ.AND P0, PT, R9, R12, PT ;  /* 0x0000000c0900720b */ /* 0x000fe40003f1d000 */
[----:B------:R-:W-:Y:S02]  /*4cc0*/  SHF.L.U32 R14, R11, R14, RZ ;  /* 0x0000000e0b0e7219 */ /* 0x000fe400000006ff */
[----:B------:R-:W-:Y:S02]  /*4cd0*/  SEL R12, R13, RZ, P2 ;  /* 0x000000ff0d0c7207 */ /* 0x000fe40001000000 */
[----:B------:R-:W-:Y:S02]  /*4ce0*/  ISETP.NE.AND P1, PT, R14, RZ, P1 ;  /* 0x000000ff0e00720c */ /* 0x000fe40000f25270 */
[----:B------:R-:W-:Y:S02]  /*4cf0*/  SHF.R.U32.HI R12, RZ, R12, R11 ;  /* 0x0000000cff0c7219 */ /* 0x000fe4000001160b */
[----:B------:R-:W-:-:S02]  /*4d00*/  PLOP3.LUT P0, PT, P0, P1, PT, 0xf8, 0x8f ;  /* 0x00000000008f781c */ /* 0x000fc40000703f70 */
[----:B------:R-:W-:Y:S02]  /*4d10*/  SHF.R.U32.HI R14, RZ, 0x1, R12 ;  /* 0x00000001ff0e7819 */ /* 0x000fe4000001160c */
[----:B------:R-:W-:-:S04]  /*4d20*/  SEL R9, RZ, 0x1, !P0 ;  /* 0x00000001ff097807 */ /* 0x000fc80004000000 */
[----:B------:R-:W-:-:S04]  /*4d30*/  LOP3.LUT R9, R9, 0x1, R14, 0xf8, !PT ;  /* 0x0000000109097812 */ /* 0x000fc800078ef80e */
[----:B------:R-:W-:-:S05]  /*4d40*/  LOP3.LUT R9, R9, R12, RZ, 0xc0, !PT ;  /* 0x0000000c09097212 */ /* 0x000fca00078ec0ff */
[----:B------:R-:W-:-:S05]  /*4d50*/  IMAD.IADD R9, R14, 0x1, R9 ;  /* 0x000000010e097824 */ /* 0x000fca00078e0209 */
[----:B------:R-:W-:Y:S01]  /*4d60*/  LOP3.LUT R2, R9, R2, RZ, 0xfc, !PT ;  /* 0x0000000209027212 */ /* 0x000fe200078efcff */
[----:B------:R-:W-:Y:S06]  /*4d70*/  BRA `(.L_x_189) ;  /* 0x0000000000107947 */ /* 0x000fec0003800000 */
.L_x_188:
[----:B------:R-:W-:-:S04]  /*4d80*/  LOP3.LUT R2, R2, 0x80000000, RZ, 0xc0, !PT ;  /* 0x8000000002027812 */ /* 0x000fc800078ec0ff */
[----:B------:R-:W-:Y:S01]  /*4d90*/  LOP3.LUT R2, R2, 0x7f800000, RZ, 0xfc, !PT ;  /* 0x7f80000002027812 */ /* 0x000fe200078efcff */
[----:B------:R-:W-:Y:S06]  /*4da0*/  BRA `(.L_x_189) ;  /* 0x0000000000047947 */ /* 0x000fec0003800000 */
.L_x_187:
[----:B------:R-:W-:-:S07]  /*4db0*/  IMAD R2, R12, 0x800000, R2 ;  /* 0x008000000c027824 */ /* 0x000fce00078e0202 */
.L_x_189:
[----:B------:R-:W-:Y:S05]  /*4dc0*/  BSYNC.RECONVERGENT B2 ;  /* 0x0000000000027941 */ /* 0x000fea0003800200 */
.L_x_186:
[----:B------:R-:W-:Y:S05]  /*4dd0*/  BRA `(.L_x_190) ;  /* 0x0000000000207947 */ /* 0x000fea0003800000 */
.L_x_185:
[----:B------:R-:W-:-:S04]  /*4de0*/  LOP3.LUT R2, R13, 0x80000000, R2, 0x48, !PT ;  /* 0x800000000d027812 */ /* 0x000fc800078e4802 */
[----:B------:R-:W-:Y:S01]  /*4df0*/  LOP3.LUT R2, R2, 0x7f800000, RZ, 0xfc, !PT ;  /* 0x7f80000002027812 */ /* 0x000fe200078efcff */
[----:B------:R-:W-:Y:S06]  /*4e00*/  BRA `(.L_x_190) ;  /* 0x0000000000147947 */ /* 0x000fec0003800000 */
.L_x_184:
[----:B------:R-:W-:Y:S01]  /*4e10*/  LOP3.LUT R2, R13, 0x80000000, R2, 0x48, !PT ;  /* 0x800000000d027812 */ /* 0x000fe200078e4802 */
[----:B------:R-:W-:Y:S06]  /*4e20*/  BRA `(.L_x_190) ;  /* 0x00000000000c7947 */ /* 0x000fec0003800000 */
.L_x_183:
[----:B------:R-:W0:Y:S01]  /*4e30*/  MUFU.RSQ R2, -QNAN ;  /* 0xffc0000000027908 */ /* 0x000e220000001400 */
[----:B------:R-:W-:Y:S05]  /*4e40*/  BRA `(.L_x_190) ;  /* 0x0000000000047947 */ /* 0x000fea0003800000 */
.L_x_182:
[----:B------:R-:W-:-:S07]  /*4e50*/  FADD.FTZ R2, R2, R7 ;  /* 0x0000000702027221 */ /* 0x000fce0000010000 */
.L_x_190:
[----:B------:R-:W-:Y:S05]  /*4e60*/  BSYNC.RECONVERGENT B1 ;  /* 0x0000000000017941 */ /* 0x000fea0003800200 */
.L_x_180:
[----:B------:R-:W-:-:S04]  /*4e70*/  IMAD.MOV.U32 R11, RZ, RZ, 0x0 ;  /* 0x00000000ff0b7424 */ /* 0x000fc800078e00ff */
[----:B0-----:R-:W-:Y:S05]  /*4e80*/  RET.REL.NODEC R10 `(_Z13AffineForwardPKfPKiS0_iPf) ;  /* 0xffffffb00a5c7950 */ /* 0x001fea0003c3ffff */
.L_x_191:
        /* <DEDUP_REMOVED lines=15> */
.L_x_193:


//--------------------- .nv.global.init           --------------------------
	.section	.nv.global.init,"aw",@progbits
	.align	4
.nv.global.init:
	.type		__cudart_i2opi_f,@object
	.size		__cudart_i2opi_f,(.L_0 - __cudart_i2opi_f)
__cudart_i2opi_f:
        /*0000*/ 	.byte	0x41, 0x90, 0x43, 0x3c, 0x99, 0x95, 0x62, 0xdb, 0xc0, 0xdd, 0x34, 0xf5, 0xd1, 0x57, 0x27, 0xfc
        /*0010*/ 	.byte	0x29, 0x15, 0x44, 0x4e, 0x6e, 0x83, 0xf9, 0xa2
.L_0:


//--------------------- .nv.shared.reserved.0     --------------------------
	.section	.nv.shared.reserved.0,"aw",@nobits
	.weak		__nv_reservedSMEM_offset_0_alias
	.size		__nv_reservedSMEM_offset_0_alias, 0, 64
	.other		__nv_reservedSMEM_offset_0_alias,@"STO_CUDA_RESERVED_SHARED STV_DEFAULT"
__nv_reservedSMEM_offset_0_alias:
	.zero		0
	.zero		64


//--------------------- .nv.constant0._Z14AffineBackwardPKfPKiS0_iS0_S0_PfS3_ --------------------------
	.section	.nv.constant0._Z14AffineBackwardPKfPKiS0_iS0_S0_PfS3_,"a",@progbits
	.sectionflags	@""
	.align	4
.nv.constant0._Z14AffineBackwardPKfPKiS0_iS0_S0_PfS3_:
	.zero		960


//--------------------- .nv.constant0._Z13AffineForwardPKfPKiS0_iPf --------------------------
	.section	.nv.constant0._Z13AffineForwardPKfPKiS0_iPf,"a",@progbits
	.sectionflags	@""
	.align	4
.nv.constant0._Z13AffineForwardPKfPKiS0_iPf:
	.zero		936


//--------------------- SYMBOLS --------------------------

	.type		.nv.reservedSmem.offset0,@object
	.size		.nv.reservedSmem.offset0,0x4
